	.target	sm_90a

	.elftype	@"ET_EXEC"


//--------------------- .note.nv.tkinfo           --------------------------
	.section	.note.nv.tkinfo,"",@"SHT_NOTE"
	.sectionflags	@"SHF_NOTE_NV_TKINFO"
	.tkinfo
        /*0018*/ 	.word	0x00000002
        /*0030*/ 	.string	""
        /*0030*/ 	.string	"ptxas"
        /*0030*/ 	.string	"Cuda compilation tools, release 13.0, V13.0.88"
        /*0030*/ 	.string	"Build cuda_13.0.r13.0/compiler.36424714_0"
        /*0030*/ 	.string	"-arch sm_90a -m 64 "



//--------------------- .note.nv.cuinfo           --------------------------
	.section	.note.nv.cuinfo,"",@"SHT_NOTE"
	.sectionflags	@"SHF_NOTE_NV_CUINFO"
        /*0018*/ 	.short	0x0002
        /*001a*/ 	.short	0x005a
        /*001c*/ 	.short	0x0082
	.zero		2


//--------------------- .nv.info                  --------------------------
	.section	.nv.info,"",@"SHT_CUDA_INFO"
	.align	4


	//----- nvinfo : EIATTR_REGCOUNT
	.align		4
        /*0000*/ 	.byte	0x04, 0x2f
        /*0002*/ 	.short	(.L_15 - .L_14)
	.align		4
.L_14:
        /*0004*/ 	.word	index@(_ZN7cutlass13device_kernelINS_4gemm6kernel13GemmUniversalIN4cute5tupleIJiiiiEEENS1_10collective13CollectiveMmaINS1_34MainloopSm90TmaGmmaWarpSpecializedILi4ENS5_IJNS4_1CILi1EEESB_SB_EEENS1_35KernelTmaWarpSpecializedCooperativeEEENS5_IJNSA_ILi256EEENSA_ILi128EEENSA_ILi64EEEEEENS_6half_tENS5_IJlSB_lEEESJ_SK_NS4_8TiledMMAINS4_8MMA_AtomIJNS4_4SM904GMMA26MMA_64x128x16_F32F16F16_SSILNSO_5MajorE0ELSQ_0ELNSO_7ScaleInE1ELSR_1EEEEEENS4_6LayoutINS5_IJNSA_ILi2EEESB_SB_EEENS5_IJSB_NSA_ILi0EEESX_EEEEENS5_IJNS4_10UnderscoreES10_S10_EEEEENS4_13SM90_TMA_LOADENS4_14ComposedLayoutINS4_7SwizzleILi3ELi4ELi3EEENS4_18smem_ptr_flag_bitsILi16EEENSU_INS5_IJNSA_ILi8EEESH_EEENS5_IJSH_SB_EEEEEEEvNS4_8identityES13_S1D_vS1E_EENS_8epilogue10collective6detail29Sm90TmaWarpSpecializedAdapterINS1H_15DefaultEpilogueISJ_SK_SK_NS1G_6thread17LinearCombinationISJ_Li1EffLNS1L_9ScaleType4KindE0ELNS_15FloatRoundStyleE2ESJ_EENS1_15EpilogueDefaultEEEEEvvEEEEvNT_6ParamsE)
        /*0008*/ 	.word	0x000000a8


	//----- nvinfo : EIATTR_FRAME_SIZE
	.align		4
.L_15:
        /*000c*/ 	.byte	0x04, 0x11
        /*000e*/ 	.short	(.L_17 - .L_16)
	.align		4
.L_16:
        /*0010*/ 	.word	index@(_ZN7cutlass13device_kernelINS_4gemm6kernel13GemmUniversalIN4cute5tupleIJiiiiEEENS1_10collective13CollectiveMmaINS1_34MainloopSm90TmaGmmaWarpSpecializedILi4ENS5_IJNS4_1CILi1EEESB_SB_EEENS1_35KernelTmaWarpSpecializedCooperativeEEENS5_IJNSA_ILi256EEENSA_ILi128EEENSA_ILi64EEEEEENS_6half_tENS5_IJlSB_lEEESJ_SK_NS4_8TiledMMAINS4_8MMA_AtomIJNS4_4SM904GMMA26MMA_64x128x16_F32F16F16_SSILNSO_5MajorE0ELSQ_0ELNSO_7ScaleInE1ELSR_1EEEEEENS4_6LayoutINS5_IJNSA_ILi2EEESB_SB_EEENS5_IJSB_NSA_ILi0EEESX_EEEEENS5_IJNS4_10UnderscoreES10_S10_EEEEENS4_13SM90_TMA_LOADENS4_14ComposedLayoutINS4_7SwizzleILi3ELi4ELi3EEENS4_18smem_ptr_flag_bitsILi16EEENSU_INS5_IJNSA_ILi8EEESH_EEENS5_IJSH_SB_EEEEEEEvNS4_8identityES13_S1D_vS1E_EENS_8epilogue10collective6detail29Sm90TmaWarpSpecializedAdapterINS1H_15DefaultEpilogueISJ_SK_SK_NS1G_6thread17LinearCombinationISJ_Li1EffLNS1L_9ScaleType4KindE0ELNS_15FloatRoundStyleE2ESJ_EENS1_15EpilogueDefaultEEEEEvvEEEEvNT_6ParamsE)
        /*0014*/ 	.word	0x00000000


	//----- nvinfo : EIATTR_MIN_STACK_SIZE
	.align		4
.L_17:
        /*0018*/ 	.byte	0x04, 0x12
        /*001a*/ 	.short	(.L_19 - .L_18)
	.align		4
.L_18:
        /*001c*/ 	.word	index@(_ZN7cutlass13device_kernelINS_4gemm6kernel13GemmUniversalIN4cute5tupleIJiiiiEEENS1_10collective13CollectiveMmaINS1_34MainloopSm90TmaGmmaWarpSpecializedILi4ENS5_IJNS4_1CILi1EEESB_SB_EEENS1_35KernelTmaWarpSpecializedCooperativeEEENS5_IJNSA_ILi256EEENSA_ILi128EEENSA_ILi64EEEEEENS_6half_tENS5_IJlSB_lEEESJ_SK_NS4_8TiledMMAINS4_8MMA_AtomIJNS4_4SM904GMMA26MMA_64x128x16_F32F16F16_SSILNSO_5MajorE0ELSQ_0ELNSO_7ScaleInE1ELSR_1EEEEEENS4_6LayoutINS5_IJNSA_ILi2EEESB_SB_EEENS5_IJSB_NSA_ILi0EEESX_EEEEENS5_IJNS4_10UnderscoreES10_S10_EEEEENS4_13SM90_TMA_LOADENS4_14ComposedLayoutINS4_7SwizzleILi3ELi4ELi3EEENS4_18smem_ptr_flag_bitsILi16EEENSU_INS5_IJNSA_ILi8EEESH_EEENS5_IJSH_SB_EEEEEEEvNS4_8identityES13_S1D_vS1E_EENS_8epilogue10collective6detail29Sm90TmaWarpSpecializedAdapterINS1H_15DefaultEpilogueISJ_SK_SK_NS1G_6thread17LinearCombinationISJ_Li1EffLNS1L_9ScaleType4KindE0ELNS_15FloatRoundStyleE2ESJ_EENS1_15EpilogueDefaultEEEEEvvEEEEvNT_6ParamsE)
        /*0020*/ 	.word	0x00000000
.L_19:


//--------------------- .nv.compat                --------------------------
	.section	.nv.compat,"",@"SHT_CUDA_COMPAT_INFO"
	.align	4
        /*0000*/ 	.byte	0x02, 0x09, 0x01, 0x00, 0x02, 0x02, 0x04, 0x00, 0x02, 0x05, 0x05, 0x00, 0x03, 0x07, 0x01, 0x01
        /*0010*/ 	.byte	0x02, 0x03, 0x01, 0x00, 0x02, 0x06, 0x01, 0x00, 0x04, 0x0b, 0x08, 0x00, 0x00, 0x00, 0x00, 0x00
        /*0020*/ 	.byte	0x00, 0x00, 0x00, 0x00


//--------------------- .nv.info._ZN7cutlass13device_kernelINS_4gemm6kernel13GemmUniversalIN4cute5tupleIJiiiiEEENS1_10collective13CollectiveMmaINS1_34MainloopSm90TmaGmmaWarpSpecializedILi4ENS5_IJNS4_1CILi1EEESB_SB_EEENS1_35KernelTmaWarpSpecializedCooperativeEEENS5_IJNSA_ILi256EEENSA_ILi128EEENSA_ILi64EEEEEENS_6half_tENS5_IJlSB_lEEESJ_SK_NS4_8TiledMMAINS4_8MMA_AtomIJNS4_4SM904GMMA26MMA_64x128x16_F32F16F16_SSILNSO_5MajorE0ELSQ_0ELNSO_7ScaleInE1ELSR_1EEEEEENS4_6LayoutINS5_IJNSA_ILi2EEESB_SB_EEENS5_IJSB_NSA_ILi0EEESX_EEEEENS5_IJNS4_10UnderscoreES10_S10_EEEEENS4_13SM90_TMA_LOADENS4_14ComposedLayoutINS4_7SwizzleILi3ELi4ELi3EEENS4_18smem_ptr_flag_bitsILi16EEENSU_INS5_IJNSA_ILi8EEESH_EEENS5_IJSH_SB_EEEEEEEvNS4_8identityES13_S1D_vS1E_EENS_8epilogue10collective6detail29Sm90TmaWarpSpecializedAdapterINS1H_15DefaultEpilogueISJ_SK_SK_NS1G_6thread17LinearCombinationISJ_Li1EffLNS1L_9ScaleType4KindE0ELNS_15FloatRoundStyleE2ESJ_EENS1_15EpilogueDefaultEEEEEvvEEEEvNT_6ParamsE --------------------------
	.section	.nv.info._ZN7cutlass13device_kernelINS_4gemm6kernel13GemmUniversalIN4cute5tupleIJiiiiEEENS1_10collective13CollectiveMmaINS1_34MainloopSm90TmaGmmaWarpSpecializedILi4ENS5_IJNS4_1CILi1EEESB_SB_EEENS1_35KernelTmaWarpSpecializedCooperativeEEENS5_IJNSA_ILi256EEENSA_ILi128EEENSA_ILi64EEEEEENS_6half_tENS5_IJlSB_lEEESJ_SK_NS4_8TiledMMAINS4_8MMA_AtomIJNS4_4SM904GMMA26MMA_64x128x16_F32F16F16_SSILNSO_5MajorE0ELSQ_0ELNSO_7ScaleInE1ELSR_1EEEEEENS4_6LayoutINS5_IJNSA_ILi2EEESB_SB_EEENS5_IJSB_NSA_ILi0EEESX_EEEEENS5_IJNS4_10UnderscoreES10_S10_EEEEENS4_13SM90_TMA_LOADENS4_14ComposedLayoutINS4_7SwizzleILi3ELi4ELi3EEENS4_18smem_ptr_flag_bitsILi16EEENSU_INS5_IJNSA_ILi8EEESH_EEENS5_IJSH_SB_EEEEEEEvNS4_8identityES13_S1D_vS1E_EENS_8epilogue10collective6detail29Sm90TmaWarpSpecializedAdapterINS1H_15DefaultEpilogueISJ_SK_SK_NS1G_6thread17LinearCombinationISJ_Li1EffLNS1L_9ScaleType4KindE0ELNS_15FloatRoundStyleE2ESJ_EENS1_15EpilogueDefaultEEEEEvvEEEEvNT_6ParamsE,"",@"SHT_CUDA_INFO"
	.sectionflags	@""
	.align	4


	//----- nvinfo : EIATTR_CUDA_API_VERSION
	.align		4
        /*0000*/ 	.byte	0x04, 0x37
        /*0002*/ 	.short	(.L_21 - .L_20)
.L_20:
        /*0004*/ 	.word	0x00000082


	//----- nvinfo : EIATTR_KPARAM_INFO
	.align		4
.L_21:
        /*0008*/ 	.byte	0x04, 0x17
        /*000a*/ 	.short	(.L_23 - .L_22)
.L_22:
        /*000c*/ 	.word	0x00000000
        /*0010*/ 	.short	0x0000
        /*0012*/ 	.short	0x0070
        /*0014*/ 	.byte	0x00, 0xf0, 0x01, 0x10


	//----- nvinfo : EIATTR_SPARSE_MMA_MASK
	.align		4
.L_23:
        /*0018*/ 	.byte	0x03, 0x50
        /*001a*/ 	.short	0x0000


	//----- nvinfo : EIATTR_MAXREG_COUNT
	.align		4
        /*001c*/ 	.byte	0x03, 0x1b
        /*001e*/ 	.short	0x00a8


	//----- nvinfo : EIATTR_NUM_BARRIERS
	.align		4
        /*0020*/ 	.byte	0x02, 0x4c
        /*0022*/ 	.byte	0x01
	.zero		1


	//----- nvinfo : EIATTR_EXTERNS
	.align		4
        /*0024*/ 	.byte	0x04, 0x0f
        /*0026*/ 	.short	(.L_25 - .L_24)


	//   ....[0]....
	.align		4
.L_24:
        /*0028*/ 	.word	index@(__assertfail)


	//----- nvinfo : EIATTR_MERCURY_ISA_VERSION
	.align		4
.L_25:
        /*002c*/ 	.byte	0x03, 0x5f
        /*002e*/ 	.short	0x0101


	//----- nvinfo : EIATTR_INT_WARP_WIDE_INSTR_OFFSETS
	.align		4
        /*0030*/ 	.byte	0x04, 0x31
        /*0032*/ 	.short	(.L_27 - .L_26)


	//   ....[0]....
.L_26:
        /*0034*/ 	.word	0x000003b0


	//   ....[1]....
        /*0038*/ 	.word	0x000003e0


	//   ....[2]....
        /*003c*/ 	.word	0x000004c0


	//----- nvinfo : EIATTR_COOP_GROUP_MASK_REGIDS
	.align		4
.L_27:
        /*0040*/ 	.byte	0x04, 0x29
        /*0042*/ 	.short	(.L_29 - .L_28)


	//   ....[0]....
.L_28:
        /*0044*/ 	.word	0xffffffff


	//   ....[1]....
        /*0048*/ 	.word	0xffffffff


	//   ....[2]....
        /*004c*/ 	.word	0xffffffff


	//   ....[3]....
        /*0050*/ 	.word	0xffffffff


	//   ....[4]....
        /*0054*/ 	.word	0xffffffff


	//----- nvinfo : EIATTR_COOP_GROUP_INSTR_OFFSETS
	.align		4
.L_29:
        /*0058*/ 	.byte	0x04, 0x28
        /*005a*/ 	.short	(.L_31 - .L_30)


	//   ....[0]....
.L_30:
        /*005c*/ 	.word	0x00000060


	//   ....[1]....
        /*0060*/ 	.word	0x00000070


	//   ....[2]....
        /*0064*/ 	.word	0x00000130


	//   ....[3]....
        /*0068*/ 	.word	0x000002c0


	//   ....[4]....
        /*006c*/ 	.word	0x00000f70


	//----- nvinfo : EIATTR_REG_RECONFIG
	.align		4
.L_31:
        /*0070*/ 	.byte	0x01, 0x54
	.zero		2


	//----- nvinfo : EIATTR_SYSCALL_OFFSETS
	.align		4
        /*0074*/ 	.byte	0x04, 0x46
        /*0076*/ 	.short	(.L_33 - .L_32)


	//   ....[0]....
.L_32:
        /*0078*/ 	.word	0x00001130


	//----- nvinfo : EIATTR_MBARRIER_INSTR_OFFSETS
	.align		4
.L_33:
        /*007c*/ 	.byte	0x04, 0x39
        /*007e*/ 	.short	(.L_35 - .L_34)


	//   ....[0]....
.L_34:
        /*0080*/ 	.word	0x00000230
        /*0084*/ 	.word	0x000000ff
        /*0088*/ 	.word	0x00000000
        /*008c*/ 	.short	0x0100
        /*008e*/ 	.byte	0x08
	.zero		1


	//   ....[1]....
        /*0090*/ 	.word	0x00000240
        /*0094*/ 	.word	0x000000ff
        /*0098*/ 	.word	0x00000020
        /*009c*/ 	.short	0x0100
        /*009e*/ 	.byte	0x08
	.zero		1


	//   ....[2]....
        /*00a0*/ 	.word	0x00000250
        /*00a4*/ 	.word	0x000000ff
        /*00a8*/ 	.word	0x00000008
        /*00ac*/ 	.short	0x0100
        /*00ae*/ 	.byte	0x08
	.zero		1


	//   ....[3]....
        /*00b0*/ 	.word	0x00000260
        /*00b4*/ 	.word	0x000000ff
        /*00b8*/ 	.word	0x00000028
        /*00bc*/ 	.short	0x0100
        /*00be*/ 	.byte	0x08
	.zero		1


	//   ....[4]....
        /*00c0*/ 	.word	0x00000270
        /*00c4*/ 	.word	0x000000ff
        /*00c8*/ 	.word	0x00000010
        /*00cc*/ 	.short	0x0100
        /*00ce*/ 	.byte	0x08
	.zero		1


	//   ....[5]....
        /*00d0*/ 	.word	0x00000280
        /*00d4*/ 	.word	0x000000ff
        /*00d8*/ 	.word	0x00000030
        /*00dc*/ 	.short	0x0100
        /*00de*/ 	.byte	0x08
	.zero		1


	//   ....[6]....
        /*00e0*/ 	.word	0x00000290
        /*00e4*/ 	.word	0x000000ff
        /*00e8*/ 	.word	0x00000018
        /*00ec*/ 	.short	0x0100
        /*00ee*/ 	.byte	0x08
	.zero		1


	//   ....[7]....
        /*00f0*/ 	.word	0x000002a0
        /*00f4*/ 	.word	0x000000ff
        /*00f8*/ 	.word	0x00000038
        /*00fc*/ 	.short	0x0100
        /*00fe*/ 	.byte	0x08
	.zero		1


	//   ....[8]....
        /*0100*/ 	.word	0x00000530
        /*0104*/ 	.word	0x000000ff
        /*0108*/ 	.word	0x00000050
        /*010c*/ 	.short	0x0100
        /*010e*/ 	.byte	0x06
	.zero		1


	//   ....[9]....
        /*0110*/ 	.word	0x00000590
        /*0114*/ 	.word	0x000000ff
        /*0118*/ 	.word	0x00000058
        /*011c*/ 	.short	0x0100
        /*011e*/ 	.byte	0x06
	.zero		1


	//   ....[10]....
        /*0120*/ 	.word	0x000011b0
        /*0124*/ 	.word	0x00000003
        /*0128*/ 	.word	0x00000000
        /*012c*/ 	.short	0x010a
        /*012e*/ 	.byte	0x3f
	.zero		1


	//   ....[11]....
        /*0130*/ 	.word	0x000011f0
        /*0134*/ 	.word	0x00000003
        /*0138*/ 	.word	0x00000000
        /*013c*/ 	.short	0x010a
        /*013e*/ 	.byte	0x3f
	.zero		1


	//   ....[12]....
        /*0140*/ 	.word	0x000016d0
        /*0144*/ 	.word	0x000000ff
        /*0148*/ 	.word	0x00000000
        /*014c*/ 	.short	0x010a
        /*014e*/ 	.byte	0x08
	.zero		1


	//   ....[13]....
        /*0150*/ 	.word	0x00001710
        /*0154*/ 	.word	0x000000ff
        /*0158*/ 	.word	0x00000000
        /*015c*/ 	.short	0x010a
        /*015e*/ 	.byte	0x08
	.zero		1


	//   ....[14]....
        /*0160*/ 	.word	0x00001ab0
        /*0164*/ 	.word	0x000000ff
        /*0168*/ 	.word	0x00000000
        /*016c*/ 	.short	0x0101
        /*016e*/ 	.byte	0x08
	.zero		1


	//   ....[15]....
        /*0170*/ 	.word	0x00001c90
        /*0174*/ 	.word	0x000000ff
        /*0178*/ 	.word	0x00000000
        /*017c*/ 	.short	0x0101
        /*017e*/ 	.byte	0x04
	.zero		1


	//   ....[16]....
        /*0180*/ 	.word	0x0000b550
        /*0184*/ 	.word	0x0000000c
        /*0188*/ 	.word	0x00000020
        /*018c*/ 	.short	0x010a
        /*018e*/ 	.byte	0x3f
	.zero		1


	//   ....[17]....
        /*0190*/ 	.word	0x0000b910
        /*0194*/ 	.word	0x00000005
        /*0198*/ 	.word	0x00000058
        /*019c*/ 	.short	0x0101
        /*019e*/ 	.byte	0x3f
	.zero		1


	//   ....[18]....
        /*01a0*/ 	.word	0x0000c010
        /*01a4*/ 	.word	0x00000007
        /*01a8*/ 	.word	0x00000000
        /*01ac*/ 	.short	0x010a
        /*01ae*/ 	.byte	0x3f
	.zero		1


	//   ....[19]....
        /*01b0*/ 	.word	0x0000c090
        /*01b4*/ 	.word	0x00000006
        /*01b8*/ 	.word	0x00000000
        /*01bc*/ 	.short	0x010a
        /*01be*/ 	.byte	0x3f
	.zero		1


	//   ....[20]....
        /*01c0*/ 	.word	0x0000c120
        /*01c4*/ 	.word	0x00000007
        /*01c8*/ 	.word	0x00000000
        /*01cc*/ 	.short	0x010a
        /*01ce*/ 	.byte	0x3f
	.zero		1


	//   ....[21]....
        /*01d0*/ 	.word	0x0000c1b0
        /*01d4*/ 	.word	0x00000005
        /*01d8*/ 	.word	0x00000000
        /*01dc*/ 	.short	0x010a
        /*01de*/ 	.byte	0x3f
	.zero		1


	//   ....[22]....
        /*01e0*/ 	.word	0x0000c210
        /*01e4*/ 	.word	0x00000003
        /*01e8*/ 	.word	0x00000000
        /*01ec*/ 	.short	0x010a
        /*01ee*/ 	.byte	0x3f
	.zero		1


	//   ....[23]....
        /*01f0*/ 	.word	0x0000c270
        /*01f4*/ 	.word	0x00000004
        /*01f8*/ 	.word	0x00000000
        /*01fc*/ 	.short	0x010a
        /*01fe*/ 	.byte	0x3f
	.zero		1


	//   ....[24]....
        /*0200*/ 	.word	0x0000c340
        /*0204*/ 	.word	0x0000000c
        /*0208*/ 	.word	0x00000020
        /*020c*/ 	.short	0x010a
        /*020e*/ 	.byte	0x3f
	.zero		1


	//   ....[25]....
        /*0210*/ 	.word	0x0000c410
        /*0214*/ 	.word	0x00000007
        /*0218*/ 	.word	0x00000000
        /*021c*/ 	.short	0x010a
        /*021e*/ 	.byte	0x3f
	.zero		1


	//   ....[26]....
        /*0220*/ 	.word	0x0000c460
        /*0224*/ 	.word	0x00000006
        /*0228*/ 	.word	0x00000000
        /*022c*/ 	.short	0x010a
        /*022e*/ 	.byte	0x3f
	.zero		1


	//   ....[27]....
        /*0230*/ 	.word	0x0000c4b0
        /*0234*/ 	.word	0x00000007
        /*0238*/ 	.word	0x00000000
        /*023c*/ 	.short	0x010a
        /*023e*/ 	.byte	0x3f
	.zero		1


	//----- nvinfo : EIATTR_NUM_MBARRIERS
	.align		4
.L_35:
        /*0240*/ 	.byte	0x03, 0x38
        /*0242*/ 	.short	0x000a


	//----- nvinfo : EIATTR_EXIT_INSTR_OFFSETS
	.align		4
        /*0244*/ 	.byte	0x04, 0x1c
        /*0246*/ 	.short	(.L_37 - .L_36)


	//   ....[0]....
.L_36:
        /*0248*/ 	.word	0x000005e0


	//   ....[1]....
        /*024c*/ 	.word	0x00000ea0


	//   ....[2]....
        /*0250*/ 	.word	0x0000abc0


	//   ....[3]....
        /*0254*/ 	.word	0x0000b1f0


	//   ....[4]....
        /*0258*/ 	.word	0x0000c200


	//----- nvinfo : EIATTR_MAX_THREADS
	.align		4
.L_37:
        /*025c*/ 	.byte	0x04, 0x05
        /*025e*/ 	.short	(.L_39 - .L_38)
.L_38:
        /*0260*/ 	.word	0x00000180
        /*0264*/ 	.word	0x00000001
        /*0268*/ 	.word	0x00000001


	//----- nvinfo : EIATTR_CRS_STACK_SIZE
	.align		4
.L_39:
        /*026c*/ 	.byte	0x04, 0x1e
        /*026e*/ 	.short	(.L_41 - .L_40)
.L_40:
        /*0270*/ 	.word	0x00000000


	//----- nvinfo : EIATTR_CBANK_PARAM_SIZE
	.align		4
.L_41:
        /*0274*/ 	.byte	0x03, 0x19
        /*0276*/ 	.short	0x0470


	//----- nvinfo : EIATTR_PARAM_CBANK
	.align		4
        /*0278*/ 	.byte	0x04, 0x0a
        /*027a*/ 	.short	(.L_43 - .L_42)
	.align		4
.L_42:
        /*027c*/ 	.word	index@(.nv.constant0._ZN7cutlass13device_kernelINS_4gemm6kernel13GemmUniversalIN4cute5tupleIJiiiiEEENS1_10collective13CollectiveMmaINS1_34MainloopSm90TmaGmmaWarpSpecializedILi4ENS5_IJNS4_1CILi1EEESB_SB_EEENS1_35KernelTmaWarpSpecializedCooperativeEEENS5_IJNSA_ILi256EEENSA_ILi128EEENSA_ILi64EEEEEENS_6half_tENS5_IJlSB_lEEESJ_SK_NS4_8TiledMMAINS4_8MMA_AtomIJNS4_4SM904GMMA26MMA_64x128x16_F32F16F16_SSILNSO_5MajorE0ELSQ_0ELNSO_7ScaleInE1ELSR_1EEEEEENS4_6LayoutINS5_IJNSA_ILi2EEESB_SB_EEENS5_IJSB_NSA_ILi0EEESX_EEEEENS5_IJNS4_10UnderscoreES10_S10_EEEEENS4_13SM90_TMA_LOADENS4_14ComposedLayoutINS4_7SwizzleILi3ELi4ELi3EEENS4_18smem_ptr_flag_bitsILi16EEENSU_INS5_IJNSA_ILi8EEESH_EEENS5_IJSH_SB_EEEEEEEvNS4_8identityES13_S1D_vS1E_EENS_8epilogue10collective6detail29Sm90TmaWarpSpecializedAdapterINS1H_15DefaultEpilogueISJ_SK_SK_NS1G_6thread17LinearCombinationISJ_Li1EffLNS1L_9ScaleType4KindE0ELNS_15FloatRoundStyleE2ESJ_EENS1_15EpilogueDefaultEEEEEvvEEEEvNT_6ParamsE)
        /*0280*/ 	.short	0x0210
        /*0282*/ 	.short	0x0470


	//----- nvinfo : EIATTR_SW_WAR
	.align		4
.L_43:
        /*0284*/ 	.byte	0x04, 0x36
        /*0286*/ 	.short	(.L_45 - .L_44)
.L_44:
        /*0288*/ 	.word	0x00000008
.L_45:


//--------------------- .nv.callgraph             --------------------------
	.section	.nv.callgraph,"",@"SHT_CUDA_CALLGRAPH"
	.align	4
	.sectionentsize	8
	.align		4
        /*0000*/ 	.word	0x00000000
	.align		4
        /*0004*/ 	.word	0xffffffff
	.align		4
        /*0008*/ 	.word	index@(_ZN7cutlass13device_kernelINS_4gemm6kernel13GemmUniversalIN4cute5tupleIJiiiiEEENS1_10collective13CollectiveMmaINS1_34MainloopSm90TmaGmmaWarpSpecializedILi4ENS5_IJNS4_1CILi1EEESB_SB_EEENS1_35KernelTmaWarpSpecializedCooperativeEEENS5_IJNSA_ILi256EEENSA_ILi128EEENSA_ILi64EEEEEENS_6half_tENS5_IJlSB_lEEESJ_SK_NS4_8TiledMMAINS4_8MMA_AtomIJNS4_4SM904GMMA26MMA_64x128x16_F32F16F16_SSILNSO_5MajorE0ELSQ_0ELNSO_7ScaleInE1ELSR_1EEEEEENS4_6LayoutINS5_IJNSA_ILi2EEESB_SB_EEENS5_IJSB_NSA_ILi0EEESX_EEEEENS5_IJNS4_10UnderscoreES10_S10_EEEEENS4_13SM90_TMA_LOADENS4_14ComposedLayoutINS4_7SwizzleILi3ELi4ELi3EEENS4_18smem_ptr_flag_bitsILi16EEENSU_INS5_IJNSA_ILi8EEESH_EEENS5_IJSH_SB_EEEEEEEvNS4_8identityES13_S1D_vS1E_EENS_8epilogue10collective6detail29Sm90TmaWarpSpecializedAdapterINS1H_15DefaultEpilogueISJ_SK_SK_NS1G_6thread17LinearCombinationISJ_Li1EffLNS1L_9ScaleType4KindE0ELNS_15FloatRoundStyleE2ESJ_EENS1_15EpilogueDefaultEEEEEvvEEEEvNT_6ParamsE)
	.align		4
        /*000c*/ 	.word	index@(__assertfail)
	.align		4
        /*0010*/ 	.word	0x00000000
	.align		4
        /*0014*/ 	.word	0xfffffffe
	.align		4
        /*0018*/ 	.word	0x00000000
	.align		4
        /*001c*/ 	.word	0xfffffffd
	.align		4
        /*0020*/ 	.word	0x00000000
	.align		4
        /*0024*/ 	.word	0xfffffffc


//--------------------- .nv.constant4             --------------------------
	.section	.nv.constant4,"a",@progbits
	.align	8
	.align		8
.nv.constant4:
        /*0000*/ 	.dword	__assertfail
	.align		8
        /*0008*/ 	.dword	__unnamed_1
	.align		8
        /*0010*/ 	.dword	_ZN40_INTERNAL_669a1043_4_k_cu_4dfe72c2_255094cuda3std3__45__cpo5beginE
	.align		8
        /*0018*/ 	.dword	_ZN40_INTERNAL_669a1043_4_k_cu_4dfe72c2_255094cuda3std3__45__cpo3endE
	.align		8
        /*0020*/ 	.dword	_ZN40_INTERNAL_669a1043_4_k_cu_4dfe72c2_255094cuda3std3__45__cpo6cbeginE
	.align		8
        /*0028*/ 	.dword	_ZN40_INTERNAL_669a1043_4_k_cu_4dfe72c2_255094cuda3std3__45__cpo4cendE
	.align		8
        /*0030*/ 	.dword	_ZN40_INTERNAL_669a1043_4_k_cu_4dfe72c2_255094cuda3std3__442_GLOBAL__N__669a1043_4_k_cu_4dfe72c2_255096ignoreE
	.align		8
        /*0038*/ 	.dword	_ZN40_INTERNAL_669a1043_4_k_cu_4dfe72c2_255094cuda3std3__419piecewise_constructE
	.align		8
        /*0040*/ 	.dword	_ZN40_INTERNAL_669a1043_4_k_cu_4dfe72c2_255094cuda3std3__48in_placeE
	.align		8
        /*0048*/ 	.dword	_ZN40_INTERNAL_669a1043_4_k_cu_4dfe72c2_255094cuda3std6ranges3__45__cpo4swapE
	.align		8
        /*0050*/ 	.dword	_ZN40_INTERNAL_669a1043_4_k_cu_4dfe72c2_255094cuda3std6ranges3__45__cpo9iter_moveE
	.align		8
        /*0058*/ 	.dword	_ZN40_INTERNAL_669a1043_4_k_cu_4dfe72c2_255094cute7productE
	.align		8
        /*0060*/ 	.dword	_ZN40_INTERNAL_669a1043_4_k_cu_4dfe72c2_255094cute1_E
	.align		8
        /*0068*/ 	.dword	$str$22
	.align		8
        /*0070*/ 	.dword	$str$23


//--------------------- .text._ZN7cutlass13device_kernelINS_4gemm6kernel13GemmUniversalIN4cute5tupleIJiiiiEEENS1_10collective13CollectiveMmaINS1_34MainloopSm90TmaGmmaWarpSpecializedILi4ENS5_IJNS4_1CILi1EEESB_SB_EEENS1_35KernelTmaWarpSpecializedCooperativeEEENS5_IJNSA_ILi256EEENSA_ILi128EEENSA_ILi64EEEEEENS_6half_tENS5_IJlSB_lEEESJ_SK_NS4_8TiledMMAINS4_8MMA_AtomIJNS4_4SM904GMMA26MMA_64x128x16_F32F16F16_SSILNSO_5MajorE0ELSQ_0ELNSO_7ScaleInE1ELSR_1EEEEEENS4_6LayoutINS5_IJNSA_ILi2EEESB_SB_EEENS5_IJSB_NSA_ILi0EEESX_EEEEENS5_IJNS4_10UnderscoreES10_S10_EEEEENS4_13SM90_TMA_LOADENS4_14ComposedLayoutINS4_7SwizzleILi3ELi4ELi3EEENS4_18smem_ptr_flag_bitsILi16EEENSU_INS5_IJNSA_ILi8EEESH_EEENS5_IJSH_SB_EEEEEEEvNS4_8identityES13_S1D_vS1E_EENS_8epilogue10collective6detail29Sm90TmaWarpSpecializedAdapterINS1H_15DefaultEpilogueISJ_SK_SK_NS1G_6thread17LinearCombinationISJ_Li1EffLNS1L_9ScaleType4KindE0ELNS_15FloatRoundStyleE2ESJ_EENS1_15EpilogueDefaultEEEEEvvEEEEvNT_6ParamsE --------------------------
	.section	.text._ZN7cutlass13device_kernelINS_4gemm6kernel13GemmUniversalIN4cute5tupleIJiiiiEEENS1_10collective13CollectiveMmaINS1_34MainloopSm90TmaGmmaWarpSpecializedILi4ENS5_IJNS4_1CILi1EEESB_SB_EEENS1_35KernelTmaWarpSpecializedCooperativeEEENS5_IJNSA_ILi256EEENSA_ILi128EEENSA_ILi64EEEEEENS_6half_tENS5_IJlSB_lEEESJ_SK_NS4_8TiledMMAINS4_8MMA_AtomIJNS4_4SM904GMMA26MMA_64x128x16_F32F16F16_SSILNSO_5MajorE0ELSQ_0ELNSO_7ScaleInE1ELSR_1EEEEEENS4_6LayoutINS5_IJNSA_ILi2EEESB_SB_EEENS5_IJSB_NSA_ILi0EEESX_EEEEENS5_IJNS4_10UnderscoreES10_S10_EEEEENS4_13SM90_TMA_LOADENS4_14ComposedLayoutINS4_7SwizzleILi3ELi4ELi3EEENS4_18smem_ptr_flag_bitsILi16EEENSU_INS5_IJNSA_ILi8EEESH_EEENS5_IJSH_SB_EEEEEEEvNS4_8identityES13_S1D_vS1E_EENS_8epilogue10collective6detail29Sm90TmaWarpSpecializedAdapterINS1H_15DefaultEpilogueISJ_SK_SK_NS1G_6thread17LinearCombinationISJ_Li1EffLNS1L_9ScaleType4KindE0ELNS_15FloatRoundStyleE2ESJ_EENS1_15EpilogueDefaultEEEEEvvEEEEvNT_6ParamsE,"ax",@progbits
	.align	128
.text._ZN7cutlass13device_kernelINS_4gemm6kernel13GemmUniversalIN4cute5tupleIJiiiiEEENS1_10collective13CollectiveMmaINS1_34MainloopSm90TmaGmmaWarpSpecializedILi4ENS5_IJNS4_1CILi1EEESB_SB_EEENS1_35KernelTmaWarpSpecializedCooperativeEEENS5_IJNSA_ILi256EEENSA_ILi128EEENSA_ILi64EEEEEENS_6half_tENS5_IJlSB_lEEESJ_SK_NS4_8TiledMMAINS4_8MMA_AtomIJNS4_4SM904GMMA26MMA_64x128x16_F32F16F16_SSILNSO_5MajorE0ELSQ_0ELNSO_7ScaleInE1ELSR_1EEEEEENS4_6LayoutINS5_IJNSA_ILi2EEESB_SB_EEENS5_IJSB_NSA_ILi0EEESX_EEEEENS5_IJNS4_10UnderscoreES10_S10_EEEEENS4_13SM90_TMA_LOADENS4_14ComposedLayoutINS4_7SwizzleILi3ELi4ELi3EEENS4_18smem_ptr_flag_bitsILi16EEENSU_INS5_IJNSA_ILi8EEESH_EEENS5_IJSH_SB_EEEEEEEvNS4_8identityES13_S1D_vS1E_EENS_8epilogue10collective6detail29Sm90TmaWarpSpecializedAdapterINS1H_15DefaultEpilogueISJ_SK_SK_NS1G_6thread17LinearCombinationISJ_Li1EffLNS1L_9ScaleType4KindE0ELNS_15FloatRoundStyleE2ESJ_EENS1_15EpilogueDefaultEEEEEvvEEEEvNT_6ParamsE:
        .type           _ZN7cutlass13device_kernelINS_4gemm6kernel13GemmUniversalIN4cute5tupleIJiiiiEEENS1_10collective13CollectiveMmaINS1_34MainloopSm90TmaGmmaWarpSpecializedILi4ENS5_IJNS4_1CILi1EEESB_SB_EEENS1_35KernelTmaWarpSpecializedCooperativeEEENS5_IJNSA_ILi256EEENSA_ILi128EEENSA_ILi64EEEEEENS_6half_tENS5_IJlSB_lEEESJ_SK_NS4_8TiledMMAINS4_8MMA_AtomIJNS4_4SM904GMMA26MMA_64x128x16_F32F16F16_SSILNSO_5MajorE0ELSQ_0ELNSO_7ScaleInE1ELSR_1EEEEEENS4_6LayoutINS5_IJNSA_ILi2EEESB_SB_EEENS5_IJSB_NSA_ILi0EEESX_EEEEENS5_IJNS4_10UnderscoreES10_S10_EEEEENS4_13SM90_TMA_LOADENS4_14ComposedLayoutINS4_7SwizzleILi3ELi4ELi3EEENS4_18smem_ptr_flag_bitsILi16EEENSU_INS5_IJNSA_ILi8EEESH_EEENS5_IJSH_SB_EEEEEEEvNS4_8identityES13_S1D_vS1E_EENS_8epilogue10collective6detail29Sm90TmaWarpSpecializedAdapterINS1H_15DefaultEpilogueISJ_SK_SK_NS1G_6thread17LinearCombinationISJ_Li1EffLNS1L_9ScaleType4KindE0ELNS_15FloatRoundStyleE2ESJ_EENS1_15EpilogueDefaultEEEEEvvEEEEvNT_6ParamsE,@function
        .size           _ZN7cutlass13device_kernelINS_4gemm6kernel13GemmUniversalIN4cute5tupleIJiiiiEEENS1_10collective13CollectiveMmaINS1_34MainloopSm90TmaGmmaWarpSpecializedILi4ENS5_IJNS4_1CILi1EEESB_SB_EEENS1_35KernelTmaWarpSpecializedCooperativeEEENS5_IJNSA_ILi256EEENSA_ILi128EEENSA_ILi64EEEEEENS_6half_tENS5_IJlSB_lEEESJ_SK_NS4_8TiledMMAINS4_8MMA_AtomIJNS4_4SM904GMMA26MMA_64x128x16_F32F16F16_SSILNSO_5MajorE0ELSQ_0ELNSO_7ScaleInE1ELSR_1EEEEEENS4_6LayoutINS5_IJNSA_ILi2EEESB_SB_EEENS5_IJSB_NSA_ILi0EEESX_EEEEENS5_IJNS4_10UnderscoreES10_S10_EEEEENS4_13SM90_TMA_LOADENS4_14ComposedLayoutINS4_7SwizzleILi3ELi4ELi3EEENS4_18smem_ptr_flag_bitsILi16EEENSU_INS5_IJNSA_ILi8EEESH_EEENS5_IJSH_SB_EEEEEEEvNS4_8identityES13_S1D_vS1E_EENS_8epilogue10collective6detail29Sm90TmaWarpSpecializedAdapterINS1H_15DefaultEpilogueISJ_SK_SK_NS1G_6thread17LinearCombinationISJ_Li1EffLNS1L_9ScaleType4KindE0ELNS_15FloatRoundStyleE2ESJ_EENS1_15EpilogueDefaultEEEEEvvEEEEvNT_6ParamsE,(.L_x_320 - _ZN7cutlass13device_kernelINS_4gemm6kernel13GemmUniversalIN4cute5tupleIJiiiiEEENS1_10collective13CollectiveMmaINS1_34MainloopSm90TmaGmmaWarpSpecializedILi4ENS5_IJNS4_1CILi1EEESB_SB_EEENS1_35KernelTmaWarpSpecializedCooperativeEEENS5_IJNSA_ILi256EEENSA_ILi128EEENSA_ILi64EEEEEENS_6half_tENS5_IJlSB_lEEESJ_SK_NS4_8TiledMMAINS4_8MMA_AtomIJNS4_4SM904GMMA26MMA_64x128x16_F32F16F16_SSILNSO_5MajorE0ELSQ_0ELNSO_7ScaleInE1ELSR_1EEEEEENS4_6LayoutINS5_IJNSA_ILi2EEESB_SB_EEENS5_IJSB_NSA_ILi0EEESX_EEEEENS5_IJNS4_10UnderscoreES10_S10_EEEEENS4_13SM90_TMA_LOADENS4_14ComposedLayoutINS4_7SwizzleILi3ELi4ELi3EEENS4_18smem_ptr_flag_bitsILi16EEENSU_INS5_IJNSA_ILi8EEESH_EEENS5_IJSH_SB_EEEEEEEvNS4_8identityES13_S1D_vS1E_EENS_8epilogue10collective6detail29Sm90TmaWarpSpecializedAdapterINS1H_15DefaultEpilogueISJ_SK_SK_NS1G_6thread17LinearCombinationISJ_Li1EffLNS1L_9ScaleType4KindE0ELNS_15FloatRoundStyleE2ESJ_EENS1_15EpilogueDefaultEEEEEvvEEEEvNT_6ParamsE)
        .other          _ZN7cutlass13device_kernelINS_4gemm6kernel13GemmUniversalIN4cute5tupleIJiiiiEEENS1_10collective13CollectiveMmaINS1_34MainloopSm90TmaGmmaWarpSpecializedILi4ENS5_IJNS4_1CILi1EEESB_SB_EEENS1_35KernelTmaWarpSpecializedCooperativeEEENS5_IJNSA_ILi256EEENSA_ILi128EEENSA_ILi64EEEEEENS_6half_tENS5_IJlSB_lEEESJ_SK_NS4_8TiledMMAINS4_8MMA_AtomIJNS4_4SM904GMMA26MMA_64x128x16_F32F16F16_SSILNSO_5MajorE0ELSQ_0ELNSO_7ScaleInE1ELSR_1EEEEEENS4_6LayoutINS5_IJNSA_ILi2EEESB_SB_EEENS5_IJSB_NSA_ILi0EEESX_EEEEENS5_IJNS4_10UnderscoreES10_S10_EEEEENS4_13SM90_TMA_LOADENS4_14ComposedLayoutINS4_7SwizzleILi3ELi4ELi3EEENS4_18smem_ptr_flag_bitsILi16EEENSU_INS5_IJNSA_ILi8EEESH_EEENS5_IJSH_SB_EEEEEEEvNS4_8identityES13_S1D_vS1E_EENS_8epilogue10collective6detail29Sm90TmaWarpSpecializedAdapterINS1H_15DefaultEpilogueISJ_SK_SK_NS1G_6thread17LinearCombinationISJ_Li1EffLNS1L_9ScaleType4KindE0ELNS_15FloatRoundStyleE2ESJ_EENS1_15EpilogueDefaultEEEEEvvEEEEvNT_6ParamsE,@"STO_CUDA_ENTRY STV_DEFAULT"
_ZN7cutlass13device_kernelINS_4gemm6kernel13GemmUniversalIN4cute5tupleIJiiiiEEENS1_10collective13CollectiveMmaINS1_34MainloopSm90TmaGmmaWarpSpecializedILi4ENS5_IJNS4_1CILi1EEESB_SB_EEENS1_35KernelTmaWarpSpecializedCooperativeEEENS5_IJNSA_ILi256EEENSA_ILi128EEENSA_ILi64EEEEEENS_6half_tENS5_IJlSB_lEEESJ_SK_NS4_8TiledMMAINS4_8MMA_AtomIJNS4_4SM904GMMA26MMA_64x128x16_F32F16F16_SSILNSO_5MajorE0ELSQ_0ELNSO_7ScaleInE1ELSR_1EEEEEENS4_6LayoutINS5_IJNSA_ILi2EEESB_SB_EEENS5_IJSB_NSA_ILi0EEESX_EEEEENS5_IJNS4_10UnderscoreES10_S10_EEEEENS4_13SM90_TMA_LOADENS4_14ComposedLayoutINS4_7SwizzleILi3ELi4ELi3EEENS4_18smem_ptr_flag_bitsILi16EEENSU_INS5_IJNSA_ILi8EEESH_EEENS5_IJSH_SB_EEEEEEEvNS4_8identityES13_S1D_vS1E_EENS_8epilogue10collective6detail29Sm90TmaWarpSpecializedAdapterINS1H_15DefaultEpilogueISJ_SK_SK_NS1G_6thread17LinearCombinationISJ_Li1EffLNS1L_9ScaleType4KindE0ELNS_15FloatRoundStyleE2ESJ_EENS1_15EpilogueDefaultEEEEEvvEEEEvNT_6ParamsE:
[----:B------:R-:W0:Y:S01]  /*0000*/  LDC R1, c[0x0][0x28] ;  /* 0x00000a00ff017b82 */ /* 0x000e220000000800 */
[----:B------:R-:W1:Y:S01]  /*0010*/  S2R R18, SR_TID.X ;  /* 0x0000000000127919 */ /* 0x000e620000002100 */
[----:B------:R-:W-:Y:S01]  /*0020*/  ELECT P0, URZ, PT ;  /* 0x00000000003f782f */ /* 0x000fe20003800000 */
[----:B------:R-:W-:Y:S01]  /*0030*/  BSSY B0, `(.L_x_0) ;  /* 0x000000f000007945 */ /* 0x000fe20003800000 */
[--C-:B-1----:R-:W-:Y:S02]  /*0040*/  SHF.R.U32.HI R0, RZ, 0x5, R18.reuse ;  /* 0x00000005ff007819 */ /* 0x102fe40000011612 */
[----:B------:R-:W-:-:S03]  /*0050*/  SHF.R.U32.HI R22, RZ, 0x7, R18 ;  /* 0x00000007ff167819 */ /* 0x000fc60000011612 */
[----:B------:R-:W1:Y:S04]  /*0060*/  SHFL.IDX PT, R5, R0, RZ, 0x1f ;  /* 0x00001fff00057589 */ /* 0x000e6800000e0000 */
[----:B------:R2:W3:Y:S01]  /*0070*/  SHFL.IDX PT, R8, R22, RZ, 0x1f ;  /* 0x00001fff16087589 */ /* 0x0004e200000e0000 */
[----:B-1----:R-:W-:-:S13]  /*0080*/  ISETP.NE.OR P0, PT, R5, RZ, !P0 ;  /* 0x000000ff0500720c */ /* 0x002fda0004705670 */
[----:B0-23--:R-:W-:Y:S05]  /*0090*/  @P0 BRA `(.L_x_1) ;  /* 0x0000000000200947 */ /* 0x00dfea0003800000 */
[----:B------:R-:W-:Y:S02]  /*00a0*/  ULDC.64 UR4, c[0x0][0x198] ;  /* 0x0000660000047ab9 */ /* 0x000fe40000000a00 */
[----:B------:R-:W-:Y:S02]  /*00b0*/  UIADD3 UR6, UP0, UR4, 0xf0, URZ ;  /* 0x000000f004067890 */ /* 0x000fe4000ff1e03f */
[----:B------:R-:W-:Y:S02]  /*00c0*/  UIADD3 UR4, UP1, UR4, 0x1f0, URZ ;  /* 0x000001f004047890 */ /* 0x000fe4000ff3e03f */
[----:B------:R-:W-:Y:S02]  /*00d0*/  UIADD3.X UR7, URZ, UR5, URZ, UP0, !UPT ;  /* 0x000000053f077290 */ /* 0x000fe400087fe43f */
[----:B------:R-:W-:-:S07]  /*00e0*/  UIADD3.X UR5, URZ, UR5, URZ, UP1, !UPT ;  /* 0x000000053f057290 */ /* 0x000fce0008ffe43f */
[----:B------:R0:W-:Y:S02]  /*00f0*/  UTMACCTL.PF [UR6] ;  /* 0x00000000060079b9 */ /* 0x0001e40008040000 */
[----:B------:R0:W-:Y:S02]  /*0100*/  UTMACCTL.PF [UR4] ;  /* 0x00000000040079b9 */ /* 0x0001e40008040000 */
[----:B0-----:R-:W-:Y:S01]  /*0110*/  NOP ;  /* 0x0000000000007918 */ /* 0x001fe20000000000 */
.L_x_1:
[----:B------:R-:W-:Y:S05]  /*0120*/  BSYNC B0 ;  /* 0x0000000000007941 */ /* 0x000fea0003800000 */
.L_x_0:
[----:B------:R-:W0:Y:S02]  /*0130*/  SHFL.IDX PT, R2, R0, RZ, 0x1f ;  /* 0x00001fff00027589 */ /* 0x000e2400000e0000 */
[----:B0-----:R-:W-:-:S13]  /*0140*/  ISETP.NE.AND P0, PT, R2, RZ, PT ;  /* 0x000000ff0200720c */ /* 0x001fda0003f05270 */
[----:B------:R-:W-:Y:S05]  /*0150*/  @P0 BRA `(.L_x_2) ;  /* 0x0000000000580947 */ /* 0x000fea0003800000 */
[----:B------:R-:W0:Y:S01]  /*0160*/  S2UR UR8, SR_CgaCtaId ;  /* 0x00000000000879c3 */ /* 0x000e220000008800 */
[----:B------:R-:W-:Y:S01]  /*0170*/  UMOV UR4, 0x400 ;  /* 0x0000040000047882 */ /* 0x000fe20000000000 */
[----:B------:R-:W-:Y:S01]  /*0180*/  UMOV UR5, 0x1 ;  /* 0x0000000100057882 */ /* 0x000fe20000000000 */
[----:B------:R-:W-:Y:S01]  /*0190*/  UMOV UR6, 0x100 ;  /* 0x0000010000067882 */ /* 0x000fe20000000000 */
[----:B------:R-:W-:Y:S01]  /*01a0*/  ELECT P0, URZ, PT ;  /* 0x00000000003f782f */ /* 0x000fe20003800000 */
[----:B------:R-:W-:-:S04]  /*01b0*/  UIADD3 UR6, -UR6, 0x100000, URZ ;  /* 0x0010000006067890 */ /* 0x000fc8000fffe13f */
[----:B------:R-:W-:Y:S02]  /*01c0*/  USHF.L.U32 UR7, UR6, 0xb, URZ ;  /* 0x0000000b06077899 */ /* 0x000fe4000800063f */
[----:B------:R-:W-:Y:S02]  /*01d0*/  USHF.L.U32 UR6, UR6, 0x1, URZ ;  /* 0x0000000106067899 */ /* 0x000fe4000800063f */
[----:B0-----:R-:W-:Y:S02]  /*01e0*/  ULEA UR8, UR8, UR4, 0x18 ;  /* 0x0000000408087291 */ /* 0x001fe4000f8ec03f */
[----:B------:R-:W-:-:S04]  /*01f0*/  UIADD3 UR4, -UR5, 0x100000, URZ ;  /* 0x0010000005047890 */ /* 0x000fc8000fffe13f */
[----:B------:R-:W-:Y:S02]  /*0200*/  USHF.L.U32 UR5, UR4, 0xb, URZ ;  /* 0x0000000b04057899 */ /* 0x000fe4000800063f */
[----:B------:R-:W-:Y:S01]  /*0210*/  USHF.L.U32 UR4, UR4, 0x1, URZ ;  /* 0x0000000104047899 */ /* 0x000fe2000800063f */
[----:B------:R-:W0:Y:S11]  /*0220*/  FENCE.VIEW.ASYNC.S ;  /* 0x00000000000073c6 */ /* 0x000e360000000000 */
[----:B0-----:R0:W1:Y:S01]  /*0230*/  SYNCS.EXCH.64 URZ, [UR8], UR4 ;  /* 0x00000004083f75b2 */ /* 0x0010620008000100 */
[----:B------:R0:W2:Y:S01]  /*0240*/  SYNCS.EXCH.64 URZ, [UR8+0x20], UR6 ;  /* 0x00002006083f75b2 */ /* 0x0000a20008000100 */
[----:B------:R0:W3:Y:S01]  /*0250*/  SYNCS.EXCH.64 URZ, [UR8+0x8], UR4 ;  /* 0x00000804083f75b2 */ /* 0x0000e20008000100 */
[----:B------:R0:W4:Y:S01]  /*0260*/  SYNCS.EXCH.64 URZ, [UR8+0x28], UR6 ;  /* 0x00002806083f75b2 */ /* 0x0001220008000100 */
[----:B------:R0:W0:Y:S01]  /*0270*/  SYNCS.EXCH.64 URZ, [UR8+0x10], UR4 ;  /* 0x00001004083f75b2 */ /* 0x0000220008000100 */
[----:B------:R0:W0:Y:S01]  /*0280*/  SYNCS.EXCH.64 URZ, [UR8+0x30], UR6 ;  /* 0x00003006083f75b2 */ /* 0x0000220008000100 */
[----:B------:R0:W0:Y:S01]  /*0290*/  SYNCS.EXCH.64 URZ, [UR8+0x18], UR4 ;  /* 0x00001804083f75b2 */ /* 0x0000220008000100 */
[----:B------:R0:W0:Y:S01]  /*02a0*/  SYNCS.EXCH.64 URZ, [UR8+0x38], UR6 ;  /* 0x00003806083f75b2 */ /* 0x0000220008000100 */
[----:B------:R-:W-:Y:S01]  /*02b0*/  NOP ;  /* 0x0000000000007918 */ /* 0x000fe20000000000 */
.L_x_2:
[----:B------:R-:W5:Y:S01]  /*02c0*/  SHFL.IDX PT, R0, R0, RZ, 0x1f ;  /* 0x00001fff00007589 */ /* 0x000f6200000e0000 */
[----:B------:R-:W1:Y:S01]  /*02d0*/  LDC R2, c[0x0][0x65c] ;  /* 0x00019700ff027b82 */ /* 0x000e620000000800 */
[----:B------:R-:W-:Y:S02]  /*02e0*/  ELECT P0, URZ, PT ;  /* 0x00000000003f782f */ /* 0x000fe40003800000 */
[----:B------:R-:W-:Y:S01]  /*02f0*/  SHF.R.S32.HI R6, RZ, 0x1f, R5 ;  /* 0x0000001fff067819 */ /* 0x000fe20000011405 */
[----:B------:R-:W2:Y:S01]  /*0300*/  S2R R3, SR_CTAID.Y ;  /* 0x0000000000037919 */ /* 0x000ea20000002600 */
[----:B0-----:R-:W-:Y:S01]  /*0310*/  UMOV UR4, 0x20 ;  /* 0x0000002000047882 */ /* 0x001fe20000000000 */
[----:B------:R-:W-:Y:S01]  /*0320*/  ISETP.NE.AND P2, PT, R8, RZ, PT ;  /* 0x000000ff0800720c */ /* 0x000fe20003f45270 */
[----:B------:R-:W-:Y:S01]  /*0330*/  NOP ;  /* 0x0000000000007918 */ /* 0x000fe20000000000 */
[----:B------:R-:W0:Y:S01]  /*0340*/  S2R R4, SR_CTAID.X ;  /* 0x0000000000047919 */ /* 0x000e220000002500 */
[----:B------:R-:W-:Y:S01]  /*0350*/  LEA.HI R6, R6, R5, RZ, 0x2 ;  /* 0x0000000506067211 */ /* 0x000fe200078f10ff */
[----:B------:R-:W-:Y:S01]  /*0360*/  NOP ;  /* 0x0000000000007918 */ /* 0x000fe20000000000 */
[----:B-----5:R-:W-:-:S02]  /*0370*/  ISETP.NE.OR P0, PT, R0, RZ, !P0 ;  /* 0x000000ff0000720c */ /* 0x020fc40004705670 */
[----:B-1----:R-:W-:-:S04]  /*0380*/  ISETP.NE.AND P3, PT, R2, 0x1, PT ;  /* 0x000000010200780c */ /* 0x002fc80003f65270 */
[----:B------:R-:W-:Y:S02]  /*0390*/  P2R R0, PR, RZ, 0x8 ;  /* 0x00000008ff007803 */ /* 0x000fe40000000000 */
[----:B------:R-:W-:-:S05]  /*03a0*/  LOP3.LUT R0, R6, 0xfffffffc, RZ, 0xc0, !PT ;  /* 0xfffffffc06007812 */ /* 0x000fca00078ec0ff */
[----:B------:R-:W-:Y:S01]  /*03b0*/  VOTEU.ALL UP0, P0 ;  /* 0x00000000003f7886 */ /* 0x000fe20000000000 */
[----:B------:R-:W-:Y:S01]  /*03c0*/  IMAD.IADD R0, R5, 0x1, -R0 ;  /* 0x0000000105007824 */ /* 0x000fe200078e0a00 */
[----:B------:R-:W0:Y:S01]  /*03d0*/  @P3 LDC R17, c[0x0][0x10] ;  /* 0x00000400ff113b82 */ /* 0x000e220000000800 */
[----:B------:R-:W-:Y:S01]  /*03e0*/  VOTEU.ALL UP1, P0 ;  /* 0x00000000003f7886 */ /* 0x000fe20000020000 */
[----:B--2---:R-:W-:Y:S01]  /*03f0*/  @P3 IMAD.MOV.U32 R6, RZ, RZ, R3 ;  /* 0x000000ffff063224 */ /* 0x004fe200078e0003 */
[----:B------:R-:W-:Y:S01]  /*0400*/  @!UP0 UMOV UR6, 0x400 ;  /* 0x0000040000068882 */ /* 0x000fe20000000000 */
[----:B------:R-:W-:-:S04]  /*0410*/  @!UP0 UIADD3 UR4, -UR4, 0x100000, URZ ;  /* 0x0010000004048890 */ /* 0x000fc8000fffe13f */
[----:B------:R-:W-:Y:S02]  /*0420*/  @!UP0 USHF.L.U32 UR5, UR4, 0xb, URZ ;  /* 0x0000000b04058899 */ /* 0x000fe4000800063f */
[----:B------:R-:W-:Y:S01]  /*0430*/  @!UP0 USHF.L.U32 UR4, UR4, 0x1, URZ ;  /* 0x0000000104048899 */ /* 0x000fe2000800063f */
[----:B------:R-:W-:Y:S02]  /*0440*/  @P3 IMAD.MOV.U32 R7, RZ, RZ, RZ ;  /* 0x000000ffff073224 */ /* 0x000fe400078e00ff */
[----:B------:R-:W-:Y:S01]  /*0450*/  IMAD.MOV.U32 R5, RZ, RZ, RZ ;  /* 0x000000ffff057224 */ /* 0x000fe200078e00ff */
[----:B------:R-:W1:Y:S01]  /*0460*/  @!UP0 S2UR UR7, SR_CgaCtaId ;  /* 0x00000000000789c3 */ /* 0x000e620000008800 */
[----:B------:R-:W-:-:S07]  /*0470*/  @P3 IMAD.MOV.U32 R11, RZ, RZ, RZ ;  /* 0x000000ffff0b3224 */ /* 0x000fce00078e00ff */
[----:B------:R-:W2:Y:S01]  /*0480*/  @!P3 LDC R9, c[0x0][0xc] ;  /* 0x00000300ff09bb82 */ /* 0x000ea20000000800 */
[----:B0-----:R-:W-:-:S04]  /*0490*/  @P3 IMAD.WIDE.U32 R16, R4, R17, R6 ;  /* 0x0000001104103225 */ /* 0x001fc800078e0006 */
[----:B------:R-:W-:Y:S01]  /*04a0*/  @P3 IMAD.IADD R17, R17, 0x1, R11 ;  /* 0x0000000111113824 */ /* 0x000fe200078e020b */
[----:B-1----:R-:W-:Y:S01]  /*04b0*/  @!UP0 ULEA UR6, UR7, UR6, 0x18 ;  /* 0x0000000607068291 */ /* 0x002fe2000f8ec03f */
[----:B------:R-:W-:Y:S01]  /*04c0*/  VOTEU.ALL UP0, P0 ;  /* 0x00000000003f7886 */ /* 0x000fe20000000000 */
[----:B------:R-:W-:-:S04]  /*04d0*/  ISETP.NE.AND P0, PT, R0, 0x3, PT ;  /* 0x000000030000780c */ /* 0x000fc80003f05270 */
[----:B------:R-:W-:Y:S01]  /*04e0*/  ISETP.EQ.OR P0, PT, R0, RZ, !P0 ;  /* 0x000000ff0000720c */ /* 0x000fe20004702670 */
[----:B--2---:R-:W-:-:S03]  /*04f0*/  @!P3 IMAD.WIDE.U32 R6, R9, R3, R4 ;  /* 0x000000030906b225 */ /* 0x004fc600078e0004 */
[C---:B------:R-:W-:Y:S01]  /*0500*/  ISETP.EQ.AND P0, PT, R8.reuse, RZ, P0 ;  /* 0x000000ff0800720c */ /* 0x040fe20000702270 */
[----:B------:R-:W-:Y:S01]  /*0510*/  VIADD R8, R8, 0xffffffff ;  /* 0xffffffff08087836 */ /* 0x000fe20000000000 */
[----:B------:R-:W0:Y:S02]  /*0520*/  FENCE.VIEW.ASYNC.S ;  /* 0x00000000000073c6 */ /* 0x000e240000000000 */
[----:B0-----:R0:W3:Y:S01]  /*0530*/  @!UP0 SYNCS.EXCH.64 URZ, [UR6+0x50], UR4 ;  /* 0x00005004063f85b2 */ /* 0x0010e20008000100 */
[----:B------:R-:W-:Y:S01]  /*0540*/  @!P3 MOV R16, R6 ;  /* 0x000000060010b202 */ /* 0x000fe20000000f00 */
[----:B------:R-:W-:Y:S01]  /*0550*/  @!P3 IMAD.MOV.U32 R17, RZ, RZ, R7 ;  /* 0x000000ffff11b224 */ /* 0x000fe200078e0007 */
[----:B------:R-:W-:Y:S02]  /*0560*/  SEL R19, RZ, 0x1, !P0 ;  /* 0x00000001ff137807 */ /* 0x000fe40004000000 */
[----:B------:R-:W-:-:S04]  /*0570*/  ISETP.GE.U32.AND P1, PT, R8, 0x2, PT ;  /* 0x000000020800780c */ /* 0x000fc80003f26070 */
[----:B------:R-:W-:Y:S01]  /*0580*/  SEL R19, R19, 0x2, P1 ;  /* 0x0000000213137807 */ /* 0x000fe20000800000 */
[----:B------:R0:W3:Y:S01]  /*0590*/  @!UP1 SYNCS.EXCH.64 URZ, [UR6+0x58], UR4 ;  /* 0x00005804063f95b2 */ /* 0x0000e20008000100 */
[----:B------:R-:W-:Y:S01]  /*05a0*/  NOP ;  /* 0x0000000000007918 */ /* 0x000fe20000000000 */
[----:B---34-:R-:W-:Y:S06]  /*05b0*/  BAR.SYNC.DEFER_BLOCKING 0x0 ;  /* 0x0000000000007b1d */ /* 0x018fec0000010000 */
[----:B------:R-:W-:Y:S05]  /*05c0*/  @!P2 BRA `(.L_x_3) ;  /* 0x000000a40080a947 */ /* 0x000fea0003800000 */
[----:B------:R-:W-:-:S13]  /*05d0*/  ISETP.GT.U32.AND P0, PT, R8, 0x1, PT ;  /* 0x000000010800780c */ /* 0x000fda0003f04070 */
[----:B0-----:R-:W-:Y:S05]  /*05e0*/  @P0 EXIT ;  /* 0x000000000000094d */ /* 0x001fea0003800000 */
[----:B------:R-:W-:Y:S01]  /*05f0*/  ULDC.64 UR4, c[0x0][0x650] ;  /* 0x0001940000047ab9 */ /* 0x000fe20000000a00 */
[----:B------:R-:W-:Y:S01]  /*0600*/  PRMT R0, RZ, 0x7610, R0 ;  /* 0x00007610ff007816 */ /* 0x000fe20000000000 */
[----:B------:R-:W-:Y:S01]  /*0610*/  IMAD.MOV.U32 R152, RZ, RZ, -0x1 ;  /* 0xffffffffff987424 */ /* 0x000fe200078e00ff */
[----:B------:R-:W-:Y:S01]  /*0620*/  ISETP.GE.U32.AND P0, PT, R16, UR4, PT ;  /* 0x0000000410007c0c */ /* 0x000fe2000bf06070 */
[----:B------:R-:W-:Y:S02]  /*0630*/  IMAD.MOV.U32 R153, RZ, RZ, -0x1 ;  /* 0xffffffffff997424 */ /* 0x000fe400078e00ff */
[----:B------:R-:W-:Y:S01]  /*0640*/  IMAD.MOV.U32 R23, RZ, RZ, -0x1 ;  /* 0xffffffffff177424 */ /* 0x000fe200078e00ff */
[----:B------:R-:W-:-:S13]  /*0650*/  ISETP.GE.U32.AND.EX P0, PT, R17, UR5, PT, P0 ;  /* 0x0000000511007c0c */ /* 0x000fda000bf06100 */
[----:B------:R-:W-:Y:S05]  /*0660*/  @P0 BRA `(.L_x_4) ;  /* 0x0000000400540947 */ /* 0x000fea0003800000 */
[----:B------:R-:W0:Y:S01]  /*0670*/  LDC.64 R14, c[0x0][0x628] ;  /* 0x00018a00ff0e7b82 */ /* 0x000e220000000a00 */
[----:B------:R-:W-:Y:S02]  /*0680*/  IMAD.MOV.U32 R6, RZ, RZ, R16 ;  /* 0x000000ffff067224 */ /* 0x000fe400078e0010 */
[----:B------:R-:W-:-:S05]  /*0690*/  IMAD.MOV.U32 R7, RZ, RZ, R17 ;  /* 0x000000ffff077224 */ /* 0x000fca00078e0011 */
[----:B------:R-:W1:Y:S08]  /*06a0*/  LDC R0, c[0x0][0x630] ;  /* 0x00018c00ff007b82 */ /* 0x000e700000000800 */
[----:B------:R-:W2:Y:S01]  /*06b0*/  LDC.64 R20, c[0x0][0x620] ;  /* 0x00018800ff147b82 */ /* 0x000ea20000000a00 */
[----:B0-----:R-:W-:-:S04]  /*06c0*/  ISETP.NE.U32.AND P0, PT, R14, RZ, PT ;  /* 0x000000ff0e00720c */ /* 0x001fc80003f05070 */
[----:B------:R-:W-:-:S13]  /*06d0*/  ISETP.NE.AND.EX P0, PT, R15, RZ, PT, P0 ;  /* 0x000000ff0f00720c */ /* 0x000fda0003f05300 */
[----:B-12---:R-:W-:Y:S05]  /*06e0*/  @!P0 BRA `(.L_x_5) ;  /* 0x0000000000288947 */ /* 0x006fea0003800000 */
[----:B------:R-:W0:Y:S02]  /*06f0*/  LDC R11, c[0x0][0x634] ;  /* 0x00018d00ff0b7b82 */ /* 0x000e240000000800 */
[----:B0-----:R-:W-:-:S05]  /*0700*/  IADD3 R11, P0, R16, R11, RZ ;  /* 0x0000000b100b7210 */ /* 0x001fca0007f1e0ff */
[----:B------:R-:W-:-:S04]  /*0710*/  IMAD.X R13, RZ, RZ, R17, P0 ;  /* 0x000000ffff0d7224 */ /* 0x000fc800000e0611 */
[----:B------:R-:W-:-:S04]  /*0720*/  IMAD.WIDE.U32 R6, R13, R14, RZ ;  /* 0x0000000e0d067225 */ /* 0x000fc800078e00ff */
[----:B------:R-:W-:-:S04]  /*0730*/  IMAD.WIDE.U32 R8, P0, R11, R15, R6 ;  /* 0x0000000f0b087225 */ /* 0x000fc80007800006 */
[----:B------:R-:W-:Y:S01]  /*0740*/  IMAD.WIDE.U32 R6, R11, R14, RZ ;  /* 0x0000000e0b067225 */ /* 0x000fe200078e00ff */
[----:B------:R-:W-:-:S03]  /*0750*/  IADD3.X R11, RZ, RZ, RZ, P0, !PT ;  /* 0x000000ffff0b7210 */ /* 0x000fc600007fe4ff */
[----:B------:R-:W-:Y:S01]  /*0760*/  IMAD.MOV.U32 R10, RZ, RZ, R9 ;  /* 0x000000ffff0a7224 */ /* 0x000fe200078e0009 */
[----:B------:R-:W-:-:S05]  /*0770*/  IADD3 RZ, P0, R7, R8, RZ ;  /* 0x0000000807ff7210 */ /* 0x000fca0007f1e0ff */
[----:B------:R-:W-:-:S08]  /*0780*/  IMAD.WIDE.U32.X R6, R13, R15, R10, P0 ;  /* 0x0000000f0d067225 */ /* 0x000fd000000e040a */
.L_x_5:
[-CC-:B------:R-:W-:Y:S01]  /*0790*/  SHF.R.U64 R23, R6, R0.reuse, R7.reuse ;  /* 0x0000000006177219 */ /* 0x180fe20000001207 */
[----:B------:R-:W0:Y:S01]  /*07a0*/  LDC R10, c[0x0][0x618] ;  /* 0x00018600ff0a7b82 */ /* 0x000e220000000800 */
[----:B------:R-:W-:Y:S01]  /*07b0*/  SHF.R.U32.HI R5, RZ, R0, R7 ;  /* 0x00000000ff057219 */ /* 0x000fe20000011607 */
[----:B------:R-:W-:Y:S01]  /*07c0*/  ULDC UR4, c[0x0][0x150] ;  /* 0x0000540000047ab9 */ /* 0x000fe20000000800 */
[----:B------:R-:W-:Y:S02]  /*07d0*/  IADD3 R9, P0, RZ, -R23, RZ ;  /* 0x80000017ff097210 */ /* 0x000fe40007f1e0ff */
[----:B------:R-:W-:-:S03]  /*07e0*/  I2FP.F32.U32 R0, R4 ;  /* 0x0000000400007245 */ /* 0x000fc60000201000 */
[----:B------:R-:W1:Y:S01]  /*07f0*/  LDC.64 R28, c[0x0][0x640] ;  /* 0x00019000ff1c7b82 */ /* 0x000e620000000a00 */
[----:B------:R-:W-:Y:S02]  /*0800*/  IMAD.X R11, RZ, RZ, ~R5, P0 ;  /* 0x000000ffff0b7224 */ /* 0x000fe400000e0e05 */
[----:B------:R-:W-:Y:S01]  /*0810*/  FMUL R0, R0, UR4 ;  /* 0x0000000400007c20 */ /* 0x000fe20008400000 */
[----:B------:R-:W-:Y:S01]  /*0820*/  IMAD.WIDE.U32 R6, R9, R20, R16 ;  /* 0x0000001409067225 */ /* 0x000fe200078e0010 */
[----:B------:R-:W-:-:S03]  /*0830*/  ULDC UR4, c[0x0][0x154] ;  /* 0x0000550000047ab9 */ /* 0x000fc60000000800 */
[----:B------:R-:W-:Y:S01]  /*0840*/  IMAD R8, R11, R20, RZ ;  /* 0x000000140b087224 */ /* 0x000fe200078e02ff */
[----:B------:R-:W2:Y:S01]  /*0850*/  LDC R5, c[0x0][0x144] ;  /* 0x00005100ff057b82 */ /* 0x000ea20000000800 */
[----:B------:R-:W3:Y:S02]  /*0860*/  F2I.U32.TRUNC.NTZ R0, R0 ;  /* 0x0000000000007305 */ /* 0x000ee4000020f000 */
[----:B------:R-:W-:-:S04]  /*0870*/  IMAD R9, R9, R21, R8 ;  /* 0x0000001509097224 */ /* 0x000fc800078e0208 */
[----:B------:R-:W-:Y:S01]  /*0880*/  IMAD.IADD R7, R7, 0x1, R9 ;  /* 0x0000000107077824 */ /* 0x000fe200078e0209 */
[----:B------:R-:W4:Y:S01]  /*0890*/  LDC R12, c[0x0][0x608] ;  /* 0x00018200ff0c7b82 */ /* 0x000f220000000800 */
[----:B------:R-:W-:-:S03]  /*08a0*/  IMAD.MOV.U32 R9, RZ, RZ, -0x1 ;  /* 0xffffffffff097424 */ /* 0x000fc600078e00ff */
[-CC-:B0-----:R-:W-:Y:S02]  /*08b0*/  SHF.R.U64 R20, R6, R10.reuse, R7.reuse ;  /* 0x0000000a06147219 */ /* 0x181fe40000001207 */
[----:B------:R-:W-:Y:S02]  /*08c0*/  I2FP.F32.U32 R6, R3 ;  /* 0x0000000300067245 */ /* 0x000fe40000201000 */
[----:B------:R-:W0:Y:S01]  /*08d0*/  LDC R26, c[0x0][0x658] ;  /* 0x00019600ff1a7b82 */ /* 0x000e220000000800 */
[----:B-1----:R-:W-:Y:S01]  /*08e0*/  ISETP.NE.U32.AND P0, PT, R28, RZ, PT ;  /* 0x000000ff1c00720c */ /* 0x002fe20003f05070 */
[----:B---3--:R-:W-:Y:S01]  /*08f0*/  IMAD.MOV R8, RZ, RZ, -R0 ;  /* 0x000000ffff087224 */ /* 0x008fe200078e0a00 */
[----:B------:R-:W-:Y:S01]  /*0900*/  SHF.R.U32.HI R7, RZ, R10, R7 ;  /* 0x0000000aff077219 */ /* 0x000fe20000011607 */
[----:B------:R-:W-:Y:S01]  /*0910*/  FMUL R6, R6, UR4 ;  /* 0x0000000406067c20 */ /* 0x000fe20008400000 */
[----:B------:R-:W-:-:S03]  /*0920*/  ISETP.NE.AND.EX P0, PT, R29, RZ, PT, P0 ;  /* 0x000000ff1d00720c */ /* 0x000fc60003f05300 */
[----:B------:R-:W1:Y:S01]  /*0930*/  LDC R14, c[0x0][0x148] ;  /* 0x00005200ff0e7b82 */ /* 0x000e620000000800 */
[----:B--2---:R-:W-:-:S07]  /*0940*/  IMAD R0, R5, R8, R4 ;  /* 0x0000000805007224 */ /* 0x004fce00078e0204 */
[----:B------:R-:W2:Y:S01]  /*0950*/  LDC R24, c[0x0][0x600] ;  /* 0x00018000ff187b82 */ /* 0x000ea20000000800 */
[-CC-:B----4-:R-:W-:Y:S02]  /*0960*/  SHF.R.U64 R30, R20, R12.reuse, R7.reuse ;  /* 0x0000000c141e7219 */ /* 0x190fe40000001207 */
[----:B------:R-:W-:Y:S01]  /*0970*/  SHF.R.U32.HI R5, RZ, R12, R7 ;  /* 0x0000000cff057219 */ /* 0x000fe20000011607 */
[----:B------:R-:W-:Y:S01]  /*0980*/  IMAD.MOV.U32 R7, RZ, RZ, 0x1 ;  /* 0x00000001ff077424 */ /* 0x000fe200078e00ff */
[----:B------:R3:W4:Y:S03]  /*0990*/  F2I.U32.TRUNC.NTZ R12, R6 ;  /* 0x00000006000c7305 */ /* 0x000726000020f000 */
[----:B------:R-:W1:Y:S01]  /*09a0*/  LDC R15, c[0x0][0x648] ;  /* 0x00019200ff0f7b82 */ /* 0x000e620000000800 */
[-C--:B0-----:R-:W-:Y:S02]  /*09b0*/  SHF.L.U32 R4, R9, R26.reuse, RZ ;  /* 0x0000001a09047219 */ /* 0x081fe400000006ff */
[----:B------:R-:W-:-:S02]  /*09c0*/  SHF.R.U64 R32, R30, R26, R5 ;  /* 0x0000001a1e207219 */ /* 0x000fc40000001205 */
[----:B------:R-:W-:Y:S02]  /*09d0*/  LOP3.LUT R11, RZ, R4, RZ, 0x33, !PT ;  /* 0x00000004ff0b7212 */ /* 0x000fe400078e33ff */
[-C--:B------:R-:W-:Y:S01]  /*09e0*/  SHF.R.U32.HI R5, RZ, R26.reuse, R5 ;  /* 0x0000001aff057219 */ /* 0x080fe20000011605 */
[----:B------:R-:W0:Y:S01]  /*09f0*/  LDC R21, c[0x0][0x638] ;  /* 0x00018e00ff157b82 */ /* 0x000e220000000800 */
[----:B------:R-:W-:Y:S01]  /*0a00*/  SHF.L.U32 R10, R7, R26, RZ ;  /* 0x0000001a070a7219 */ /* 0x000fe200000006ff */
[----:B------:R-:W-:-:S06]  /*0a10*/  IMAD.MOV.U32 R4, RZ, RZ, R32 ;  /* 0x000000ffff047224 */ /* 0x000fcc00078e0020 */
[----:B------:R-:W0:Y:S01]  /*0a20*/  LDC R152, c[0x0][0x610] ;  /* 0x00018400ff987b82 */ /* 0x000e220000000800 */
[----:B---34-:R-:W-:Y:S05]  /*0a30*/  @!P0 BRA `(.L_x_6) ;  /* 0x0000000000288947 */ /* 0x018fea0003800000 */
[----:B------:R-:W3:Y:S02]  /*0a40*/  LDC R9, c[0x0][0x64c] ;  /* 0x00019300ff097b82 */ /* 0x000ee40000000800 */
[----:B---3--:R-:W-:-:S04]  /*0a50*/  IADD3 R9, P0, R32, R9, RZ ;  /* 0x0000000920097210 */ /* 0x008fc80007f1e0ff */
[----:B------:R-:W-:-:S05]  /*0a60*/  IADD3.X R13, RZ, R5, RZ, P0, !PT ;  /* 0x00000005ff0d7210 */ /* 0x000fca00007fe4ff */
[----:B------:R-:W-:-:S04]  /*0a70*/  IMAD.WIDE.U32 R4, R13, R28, RZ ;  /* 0x0000001c0d047225 */ /* 0x000fc800078e00ff */
[----:B------:R-:W-:-:S04]  /*0a80*/  IMAD.WIDE.U32 R6, P0, R9, R29, R4 ;  /* 0x0000001d09067225 */ /* 0x000fc80007800004 */
[----:B------:R-:W-:-:S04]  /*0a90*/  IMAD.WIDE.U32 R4, R9, R28, RZ ;  /* 0x0000001c09047225 */ /* 0x000fc800078e00ff */
[----:B------:R-:W-:Y:S01]  /*0aa0*/  IMAD.X R9, RZ, RZ, RZ, P0 ;  /* 0x000000ffff097224 */ /* 0x000fe200000e06ff */
[----:B------:R-:W-:Y:S01]  /*0ab0*/  IADD3 RZ, P0, R5, R6, RZ ;  /* 0x0000000605ff7210 */ /* 0x000fe20007f1e0ff */
[----:B------:R-:W-:-:S04]  /*0ac0*/  IMAD.MOV.U32 R8, RZ, RZ, R7 ;  /* 0x000000ffff087224 */ /* 0x000fc800078e0007 */
[----:B------:R-:W-:-:S08]  /*0ad0*/  IMAD.WIDE.U32.X R4, R13, R29, R8, P0 ;  /* 0x0000001d0d047225 */ /* 0x000fd000000e0408 */
.L_x_6:
[----:B-1----:R-:W-:Y:S01]  /*0ae0*/  SHF.R.U64 R4, R4, R15, R5 ;  /* 0x0000000f04047219 */ /* 0x002fe20000001205 */
[----:B--2---:R-:W-:Y:S01]  /*0af0*/  VIADD R5, R24, 0xffffffff ;  /* 0xffffffff18057836 */ /* 0x004fe20000000000 */
[----:B------:R-:W-:Y:S01]  /*0b00*/  LOP3.LUT R11, R30, R11, RZ, 0xc0, !PT ;  /* 0x0000000b1e0b7212 */ /* 0x000fe200078ec0ff */
[----:B------:R-:W-:Y:S02]  /*0b10*/  IMAD.MOV R12, RZ, RZ, -R12 ;  /* 0x000000ffff0c7224 */ /* 0x000fe400078e0a0c */
[----:B------:R-:W-:Y:S01]  /*0b20*/  IMAD.MOV R6, RZ, RZ, -R4 ;  /* 0x000000ffff067224 */ /* 0x000fe200078e0a04 */
[----:B------:R-:W-:Y:S01]  /*0b30*/  LOP3.LUT R5, R20, R5, RZ, 0xc0, !PT ;  /* 0x0000000514057212 */ /* 0x000fe200078ec0ff */
[----:B------:R-:W-:Y:S02]  /*0b40*/  @P3 IMAD R0, R14, R12, R3 ;  /* 0x0000000c0e003224 */ /* 0x000fe400078e0203 */
[----:B------:R-:W-:Y:S02]  /*0b50*/  IMAD R11, R10, R4, R11 ;  /* 0x000000040a0b7224 */ /* 0x000fe400078e020b */
[----:B0-----:R-:W-:-:S02]  /*0b60*/  IMAD R3, R6, R21, R32 ;  /* 0x0000001506037224 */ /* 0x001fc400078e0220 */
[----:B------:R-:W-:Y:S02]  /*0b70*/  IMAD R152, R11, R152, R0 ;  /* 0x000000980b987224 */ /* 0x000fe400078e0200 */
[----:B------:R-:W-:Y:S02]  /*0b80*/  IMAD R3, R3, R24, R5 ;  /* 0x0000001803037224 */ /* 0x000fe400078e0205 */
[----:B------:R-:W-:-:S03]  /*0b90*/  IMAD.MOV.U32 R0, RZ, RZ, 0x1 ;  /* 0x00000001ff007424 */ /* 0x000fc600078e00ff */
[----:B------:R-:W-:Y:S02]  /*0ba0*/  SEL R153, R3, R152, !P3 ;  /* 0x0000009803997207 */ /* 0x000fe40005800000 */
[----:B------:R-:W-:-:S07]  /*0bb0*/  SEL R152, R152, R3, !P3 ;  /* 0x0000000398987207 */ /* 0x000fce0005800000 */
.L_x_4:
[----:B------:R-:W-:-:S08]  /*0bc0*/  NOP ;  /* 0x0000000000007918 */ /* 0x000fd00000000000 */
[----:B------:R-:W0:Y:S02]  /*0bd0*/  USETMAXREG.TRY_ALLOC.CTAPOOL UP0, 0xe8 ;  /* 0x000000e8000079c8 */ /* 0x000e240008000600 */
[----:B0-----:R-:W-:-:S13]  /*0be0*/  PLOP3.LUT P0, PT, PT, PT, UP0, 0x80, 0x0 ;  /* 0x000000000000781c */ /* 0x001fda0003f0f008 */
[----:B------:R-:W-:Y:S05]  /*0bf0*/  @!P0 BRA `(.L_x_4) ;  /* 0xfffffffc00f08947 */ /* 0x000fea000383ffff */
[----:B------:R-:W-:Y:S01]  /*0c00*/  ULDC.64 UR4, c[0x0][0x598] ;  /* 0x0001660000047ab9 */ /* 0x000fe20000000a00 */
[----:B------:R-:W-:Y:S01]  /*0c10*/  ULDC.64 UR36, c[0x0][0x208] ;  /* 0x0000820000247ab9 */ /* 0x000fe20000000a00 */
[----:B------:R-:W-:-:S04]  /*0c20*/  ISETP.NE.U32.AND P0, PT, RZ, UR4, PT ;  /* 0x00000004ff007c0c */ /* 0x000fc8000bf05070 */
[----:B------:R-:W-:-:S13]  /*0c30*/  ISETP.NE.AND.EX P0, PT, RZ, UR5, PT, P0 ;  /* 0x00000005ff007c0c */ /* 0x000fda000bf05300 */
[----:B------:R-:W-:Y:S05]  /*0c40*/  @!P0 BRA `(.L_x_7) ;  /* 0x00000000001c8947 */ /* 0x000fea0003800000 */
[----:B------:R-:W0:Y:S02]  /*0c50*/  LDC.64 R4, c[0x0][0x598] ;  /* 0x00016600ff047b82 */ /* 0x000e240000000a00 */
[----:B0-----:R-:W2:Y:S02]  /*0c60*/  LDG.E.64 R4, desc[UR36][R4.64] ;  /* 0x0000002404047981 */ /* 0x001ea4000c1e1b00 */
[----:B--2---:R-:W-:-:S04]  /*0c70*/  ISETP.NE.U32.AND P0, PT, R4, RZ, PT ;  /* 0x000000ff0400720c */ /* 0x004fc80003f05070 */
[----:B------:R-:W-:-:S13]  /*0c80*/  ISETP.NE.AND.EX P0, PT, R5, RZ, PT, P0 ;  /* 0x000000ff0500720c */ /* 0x000fda0003f05300 */
[----:B------:R-:W-:Y:S05]  /*0c90*/  @!P0 BRA `(.L_x_7) ;  /* 0x0000000000088947 */ /* 0x000fea0003800000 */
[----:B------:R0:W5:Y:S01]  /*0ca0*/  LD.E R154, desc[UR36][R4.64] ;  /* 0x00000024049a7980 */ /* 0x000162000c101900 */
[----:B------:R-:W-:Y:S05]  /*0cb0*/  BRA `(.L_x_8) ;  /* 0x0000000000247947 */ /* 0x000fea0003800000 */
.L_x_7:
[----:B------:R-:W-:Y:S02]  /*0cc0*/  ULDC.64 UR4, c[0x0][0x588] ;  /* 0x0001620000047ab9 */ /* 0x000fe40000000a00 */
[----:B------:R-:W-:-:S04]  /*0cd0*/  ISETP.NE.U32.AND P0, PT, RZ, UR4, PT ;  /* 0x00000004ff007c0c */ /* 0x000fc8000bf05070 */
[----:B------:R-:W-:-:S13]  /*0ce0*/  ISETP.NE.AND.EX P0, PT, RZ, UR5, PT, P0 ;  /* 0x00000005ff007c0c */ /* 0x000fda000bf05300 */
[----:B------:R-:W-:Y:S05]  /*0cf0*/  @!P0 BRA `(.L_x_9) ;  /* 0x00000000000c8947 */ /* 0x000fea0003800000 */
[----:B------:R-:W0:Y:S02]  /*0d00*/  LDC.64 R154, c[0x0][0x588] ;  /* 0x00016200ff9a7b82 */ /* 0x000e240000000a00 */
[----:B0-----:R1:W5:Y:S01]  /*0d10*/  LDG.E R154, desc[UR36][R154.64] ;  /* 0x000000249a9a7981 */ /* 0x001362000c1e1900 */
[----:B------:R-:W-:Y:S05]  /*0d20*/  BRA `(.L_x_8) ;  /* 0x0000000000087947 */ /* 0x000fea0003800000 */
.L_x_9:
[----:B------:R-:W-:Y:S02]  /*0d30*/  ULDC UR4, c[0x0][0x580] ;  /* 0x0001600000047ab9 */ /* 0x000fe40000000800 */
[----:B------:R-:W-:-:S07]  /*0d40*/  IMAD.U32 R154, RZ, RZ, UR4 ;  /* 0x00000004ff9a7e24 */ /* 0x000fce000f8e00ff */
.L_x_8:
[----:B------:R-:W-:Y:S02]  /*0d50*/  ULDC.64 UR4, c[0x0][0x5a0] ;  /* 0x0001680000047ab9 */ /* 0x000fe40000000a00 */
[----:B------:R-:W-:-:S04]  /*0d60*/  ISETP.NE.U32.AND P0, PT, RZ, UR4, PT ;  /* 0x00000004ff007c0c */ /* 0x000fc8000bf05070 */
[----:B------:R-:W-:-:S13]  /*0d70*/  ISETP.NE.AND.EX P0, PT, RZ, UR5, PT, P0 ;  /* 0x00000005ff007c0c */ /* 0x000fda000bf05300 */
[----:B------:R-:W-:Y:S05]  /*0d80*/  @!P0 BRA `(.L_x_10) ;  /* 0x00000000001c8947 */ /* 0x000fea0003800000 */
[----:B0-----:R-:W0:Y:S02]  /*0d90*/  LDC.64 R4, c[0x0][0x5a0] ;  /* 0x00016800ff047b82 */ /* 0x001e240000000a00 */
[----:B0-----:R-:W2:Y:S02]  /*0da0*/  LDG.E.64 R4, desc[UR36][R4.64] ;  /* 0x0000002404047981 */ /* 0x001ea4000c1e1b00 */
[----:B--2---:R-:W-:-:S04]  /*0db0*/  ISETP.NE.U32.AND P0, PT, R4, RZ, PT ;  /* 0x000000ff0400720c */ /* 0x004fc80003f05070 */
[----:B------:R-:W-:-:S13]  /*0dc0*/  ISETP.NE.AND.EX P0, PT, R5, RZ, PT, P0 ;  /* 0x000000ff0500720c */ /* 0x000fda0003f05300 */
[----:B------:R-:W-:Y:S05]  /*0dd0*/  @!P0 BRA `(.L_x_10) ;  /* 0x0000000000088947 */ /* 0x000fea0003800000 */
[----:B-1----:R0:W5:Y:S01]  /*0de0*/  LD.E R155, desc[UR36][R4.64] ;  /* 0x00000024049b7980 */ /* 0x002162000c101900 */
[----:B------:R-:W-:Y:S05]  /*0df0*/  BRA `(.L_x_11) ;  /* 0x0000000000247947 */ /* 0x000fea0003800000 */
.L_x_10:
[----:B------:R-:W-:Y:S02]  /*0e00*/  ULDC.64 UR4, c[0x0][0x590] ;  /* 0x0001640000047ab9 */ /* 0x000fe40000000a00 */
[----:B------:R-:W-:-:S04]  /*0e10*/  ISETP.NE.U32.AND P0, PT, RZ, UR4, PT ;  /* 0x00000004ff007c0c */ /* 0x000fc8000bf05070 */
[----:B------:R-:W-:-:S13]  /*0e20*/  ISETP.NE.AND.EX P0, PT, RZ, UR5, PT, P0 ;  /* 0x00000005ff007c0c */ /* 0x000fda000bf05300 */
[----:B------:R-:W-:Y:S05]  /*0e30*/  @!P0 BRA `(.L_x_12) ;  /* 0x00000000000c8947 */ /* 0x000fea0003800000 */
[----:B0-----:R-:W1:Y:S02]  /*0e40*/  LDC.64 R4, c[0x0][0x590] ;  /* 0x00016400ff047b82 */ /* 0x001e640000000a00 */
[----:B-1----:R1:W5:Y:S01]  /*0e50*/  LDG.E R155, desc[UR36][R4.64] ;  /* 0x00000024049b7981 */ /* 0x002362000c1e1900 */
[----:B------:R-:W-:Y:S05]  /*0e60*/  BRA `(.L_x_11) ;  /* 0x0000000000087947 */ /* 0x000fea0003800000 */
.L_x_12:
[----:B------:R-:W-:Y:S02]  /*0e70*/  ULDC UR4, c[0x0][0x584] ;  /* 0x0001610000047ab9 */ /* 0x000fe40000000800 */
[----:B-1----:R-:W-:-:S07]  /*0e80*/  MOV R155, UR4 ;  /* 0x00000004009b7c02 */ /* 0x002fce0008000f00 */
.L_x_11:
[----:B------:R-:W-:-:S13]  /*0e90*/  LOP3.LUT P0, RZ, R0, 0xff, RZ, 0xc0, !PT ;  /* 0x000000ff00ff7812 */ /* 0x000fda000780c0ff */
[----:B------:R-:W-:Y:S05]  /*0ea0*/  @!P0 EXIT ;  /* 0x000000000000894d */ /* 0x000fea0003800000 */
[----:B------:R-:W-:Y:S01]  /*0eb0*/  ULDC UR4, c[0x0][0x28c] ;  /* 0x0000a30000047ab9 */ /* 0x000fe20000000800 */
[----:B------:R-:W-:Y:S01]  /*0ec0*/  LOP3.LUT R164, R19, 0x1, RZ, 0xfc, !PT ;  /* 0x0000000113a47812 */ /* 0x000fe200078efcff */
[----:B------:R-:W-:Y:S01]  /*0ed0*/  UIADD3 UR4, UR4, 0x3f, URZ ;  /* 0x0000003f04047890 */ /* 0x000fe2000fffe03f */
[----:B------:R-:W-:Y:S01]  /*0ee0*/  UMOV UR38, URZ ;  /* 0x0000003f00267c82 */ /* 0x000fe20008000000 */
[----:B------:R-:W-:Y:S02]  /*0ef0*/  UMOV UR39, URZ ;  /* 0x0000003f00277c82 */ /* 0x000fe40008000000 */
[----:B------:R-:W-:-:S04]  /*0f00*/  USHF.R.S32.HI UR5, URZ, 0x1f, UR4 ;  /* 0x0000001f3f057899 */ /* 0x000fc80008011404 */
[----:B------:R-:W-:-:S04]  /*0f10*/  ULEA.HI UR5, UR5, UR4, URZ, 0x6 ;  /* 0x0000000405057291 */ /* 0x000fc8000f8f303f */
[----:B------:R-:W-:-:S12]  /*0f20*/  USHF.R.S32.HI UR40, URZ, 0x6, UR5 ;  /* 0x000000063f287899 */ /* 0x000fd80008011405 */
.L_x_284:
[----:B------:R-:W-:Y:S01]  /*0f30*/  LOP3.LUT R0, R18, 0x80, RZ, 0xc0, !PT ;  /* 0x0000008012007812 */ /* 0x000fe200078ec0ff */
[----:B--2---:R-:W2:Y:S01]  /*0f40*/  S2UR UR7, SR_CgaCtaId ;  /* 0x00000000000779c3 */ /* 0x004ea20000008800 */
[----:B------:R-:W-:Y:S02]  /*0f50*/  UMOV UR6, 0x400 ;  /* 0x0000040000067882 */ /* 0x000fe40000000000 */
[----:B------:R-:W-:-:S06]  /*0f60*/  SHF.R.U32.HI R0, RZ, 0x7, R0 ;  /* 0x00000007ff007819 */ /* 0x000fcc0000011600 */
[----:B---3--:R-:W3:Y:S01]  /*0f70*/  SHFL.IDX PT, R0, R0, RZ, 0x1f ;  /* 0x00001fff00007589 */ /* 0x008ee200000e0000 */
[----:B--2---:R-:W-:Y:S01]  /*0f80*/  ULEA UR42, UR7, UR6, 0x18 ;  /* 0x00000006072a7291 */ /* 0x004fe2000f8ec03f */
[----:B---3--:R-:W-:-:S13]  /*0f90*/  R2UR UR4, R0 ;  /* 0x00000000000472ca */ /* 0x008fda00000e0000 */
[----:B------:R-:W-:-:S04]  /*0fa0*/  ULEA.HI UR5, UR4, UR4, URZ, 0x1 ;  /* 0x0000000404057291 */ /* 0x000fc8000f8f083f */
[----:B------:R-:W-:-:S04]  /*0fb0*/  ULOP3.LUT UR5, UR5, 0x7fffe, URZ, 0xc0, !UPT ;  /* 0x0007fffe05057892 */ /* 0x000fc8000f8ec03f */
[----:B------:R-:W-:-:S03]  /*0fc0*/  UIADD3 UR5, UR4, -UR5, URZ ;  /* 0x8000000504057290 */ /* 0x000fc6000fffe03f */
[----:B------:R-:W-:Y:S01]  /*0fd0*/  ULDC UR4, c[0x0][0x28c] ;  /* 0x0000a30000047ab9 */ /* 0x000fe20000000800 */
[----:B------:R-:W-:Y:S01]  /*0fe0*/  ULEA UR5, UR5, UR42, 0xd ;  /* 0x0000002a05057291 */ /* 0x000fe2000f8e683f */
[----:B------:R-:W-:-:S03]  /*0ff0*/  ISETP.LT.AND P0, PT, RZ, UR4, PT ;  /* 0x00000004ff007c0c */ /* 0x000fc6000bf01270 */
[----:B------:R-:W-:-:S04]  /*1000*/  UIADD3 UR5, UR5, 0x100, URZ ;  /* 0x0000010005057890 */ /* 0x000fc8000fffe03f */
[----:B------:R-:W-:-:S04]  /*1010*/  USHF.R.U32.HI UR5, URZ, 0x4, UR5 ;  /* 0x000000043f057899 */ /* 0x000fc80008011605 */
[----:B------:R-:W-:Y:S02]  /*1020*/  ULOP3.LUT UR41, UR5, 0x3fff, URZ, 0xc0, !UPT ;  /* 0x00003fff05297892 */ /* 0x000fe4000f8ec03f */
[----:B-1--45:R-:W-:Y:S10]  /*1030*/  @P0 BRA `(.L_x_13) ;  /* 0x0000000000400947 */ /* 0x032ff40003800000 */
[----:B------:R-:W-:Y:S01]  /*1040*/  MOV R0, 0x0 ;  /* 0x0000000000007802 */ /* 0x000fe20000000f00 */
[----:B------:R-:W-:Y:S01]  /*1050*/  ULDC.64 UR4, c[0x4][0x68] ;  /* 0x01001a0000047ab9 */ /* 0x000fe20000000a00 */
[----:B------:R-:W-:Y:S01]  /*1060*/  ULDC.64 UR6, c[0x4][0x8] ;  /* 0x0100020000067ab9 */ /* 0x000fe20000000a00 */
[----:B01----:R-:W-:Y:S01]  /*1070*/  IMAD.U32 R4, RZ, RZ, UR4 ;  /* 0x00000004ff047e24 */ /* 0x003fe2000f8e00ff */
[----:B------:R0:W1:Y:S01]  /*1080*/  LDC.64 R14, c[0x4][R0] ;  /* 0x01000000000e7b82 */ /* 0x0000620000000a00 */
[----:B------:R-:W-:Y:S01]  /*1090*/  IMAD.U32 R5, RZ, RZ, UR5 ;  /* 0x00000005ff057e24 */ /* 0x000fe2000f8e00ff */
[----:B------:R-:W-:Y:S01]  /*10a0*/  ULDC.64 UR4, c[0x4][0x70] ;  /* 0x01001c0000047ab9 */ /* 0x000fe20000000a00 */
[----:B------:R-:W-:Y:S01]  /*10b0*/  IMAD.U32 R10, RZ, RZ, UR6 ;  /* 0x00000006ff0a7e24 */ /* 0x000fe2000f8e00ff */
[----:B------:R-:W-:Y:S01]  /*10c0*/  MOV R12, 0x1 ;  /* 0x00000001000c7802 */ /* 0x000fe20000000f00 */
[----:B------:R-:W-:Y:S02]  /*10d0*/  IMAD.U32 R6, RZ, RZ, UR4 ;  /* 0x00000004ff067e24 */ /* 0x000fe4000f8e00ff */
[----:B------:R-:W-:-:S02]  /*10e0*/  IMAD.U32 R7, RZ, RZ, UR5 ;  /* 0x00000005ff077e24 */ /* 0x000fc4000f8e00ff */
[----:B------:R-:W-:Y:S02]  /*10f0*/  IMAD.U32 R11, RZ, RZ, UR7 ;  /* 0x00000007ff0b7e24 */ /* 0x000fe4000f8e00ff */
[----:B------:R-:W-:Y:S02]  /*1100*/  IMAD.MOV.U32 R8, RZ, RZ, 0x1e1 ;  /* 0x000001e1ff087424 */ /* 0x000fe400078e00ff */
[----:B0-----:R-:W-:-:S07]  /*1110*/  IMAD.MOV.U32 R13, RZ, RZ, RZ ;  /* 0x000000ffff0d7224 */ /* 0x001fce00078e00ff */
[----:B------:R-:W-:-:S07]  /*1120*/  LEPC R20, `(.L_x_13) ;  /* 0x000000001014794e */ /* 0x000fce0000000000 */
[----:B-1---5:R-:W-:Y:S05]  /*1130*/  CALL.ABS.NOINC R14 ;  /* 0x000000000e007343 */ /* 0x022fea0003c00000 */
.L_x_13:
[----:B------:R-:W-:-:S13]  /*1140*/  ISETP.NE.AND P0, PT, R164, 0x3, PT ;  /* 0x00000003a400780c */ /* 0x000fda0003f05270 */
[----:B------:R-:W-:Y:S05]  /*1150*/  @!P0 BRA `(.L_x_14) ;  /* 0x0000000000048947 */ /* 0x000fea0003800000 */
[----:B------:R-:W-:Y:S01]  /*1160*/  BPT.TRAP 0x1 ;  /* 0x000000040000795c */ /* 0x000fe20000300000 */
.L_x_14:
[----:B------:R-:W-:Y:S02]  /*1170*/  IMAD.U32 R3, RZ, RZ, UR39 ;  /* 0x00000027ff037e24 */ /* 0x000fe4000f8e00ff */
[----:B------:R-:W-:-:S03]  /*1180*/  IMAD.U32 R0, RZ, RZ, UR38 ;  /* 0x00000026ff007e24 */ /* 0x000fc6000f8e00ff */
[----:B------:R-:W-:Y:S02]  /*1190*/  LEA R3, R3, UR42, 0x3 ;  /* 0x0000002a03037c11 */ /* 0x000fe4000f8e18ff */
[----:B------:R-:W-:-:S04]  /*11a0*/  SHF.L.U32 R0, R0, 0x1f, RZ ;  /* 0x0000001f00007819 */ /* 0x000fc800000006ff */
[----:B------:R2:W3:Y:S01]  /*11b0*/  SYNCS.PHASECHK.TRANS64.TRYWAIT P1, [R3+URZ], R0 ;  /* 0x00000000030075a7 */ /* 0x0004e2000802017f */
[----:B------:R-:W-:Y:S05]  /*11c0*/  @!P0 BRA `(.L_x_15) ;  /* 0x0000000000048947 */ /* 0x000fea0003800000 */
[----:B------:R-:W-:Y:S01]  /*11d0*/  BPT.TRAP 0x1 ;  /* 0x000000040000795c */ /* 0x000fe20000300000 */
.L_x_15:
[----:B---3--:R-:W-:Y:S05]  /*11e0*/  @P1 BRA `(.L_x_16) ;  /* 0x0000000000081947 */ /* 0x008fea0003800000 */
[----:B------:R-:W3:Y:S02]  /*11f0*/  SYNCS.PHASECHK.TRANS64.TRYWAIT P1, [R3+URZ], R0 ;  /* 0x00000000030075a7 */ /* 0x000ee4000802017f */
[----:B---3--:R-:W-:Y:S05]  /*1200*/  @!P1 BRA `(.L_x_17) ;  /* 0x000000b000009947 */ /* 0x008fea0003800000 */
.L_x_16:
[----:B------:R-:W-:-:S04]  /*1210*/  UISETP.LT.AND UP0, UPT, UR40, 0x1, UPT ;  /* 0x000000012800788c */ /* 0x000fc8000bf01270 */
[----:B------:R-:W-:-:S04]  /*1220*/  USEL UR4, UR40, 0x1, UP0 ;  /* 0x0000000128047887 */ /* 0x000fc80008000000 */
[----:B------:R-:W-:-:S06]  /*1230*/  UIADD3 UR4, UR40, -UR4, URZ ;  /* 0x8000000428047290 */ /* 0x000fcc000fffe03f */
[----:B--23--:R-:W-:Y:S01]  /*1240*/  IMAD.U32 R0, RZ, RZ, UR4 ;  /* 0x00000004ff007e24 */ /* 0x00cfe2000f8e00ff */
[----:B------:R-:W-:Y:S05]  /*1250*/  WARPSYNC.ALL ;  /* 0x0000000000007948 */ /* 0x000fea0003800000 */
[----:B------:R-:W-:Y:S01]  /*1260*/  ISETP.GE.AND P1, PT, R0, 0x1, PT ;  /* 0x000000010000780c */ /* 0x000fe20003f26270 */
[----:B------:R-:W-:Y:S01]  /*1270*/  UIADD3 UR4, UR42, 0x20100, URZ ;  /* 0x000201002a047890 */ /* 0x000fe2000fffe03f */
[----:B------:R-:W-:Y:S01]  /*1280*/  WARPGROUP.ARRIVE ;  /* 0x00000000000079c5 */ /* 0x000fe20000000000 */
[----:B------:R-:W-:Y:S01]  /*1290*/  UMOV UR9, 0x40000040 ;  /* 0x4000004000097882 */ /* 0x000fe20000000000 */
[----:B------:R-:W-:Y:S01]  /*12a0*/  UMOV UR11, 0x40000040 ;  /* 0x40000040000b7882 */ /* 0x000fe20000000000 */
[----:B------:R-:W-:-:S04]  /*12b0*/  USHF.R.U32.HI UR4, URZ, 0x4, UR4 ;  /* 0x000000043f047899 */ /* 0x000fc80008011604 */
[----:B------:R-:W-:Y:S02]  /*12c0*/  ULOP3.LUT UR5, UR4, 0x3fff, URZ, 0xc0, !UPT ;  /* 0x00003fff04057892 */ /* 0x000fe4000f8ec03f */
[----:B------:R-:W-:Y:S02]  /*12d0*/  ULOP3.LUT UR4, UR41, 0x10000, URZ, 0xfc, !UPT ;  /* 0x0001000029047892 */ /* 0x000fe4000f8efc3f */
[----:B------:R-:W-:Y:S02]  /*12e0*/  ULOP3.LUT UR5, UR5, 0x10000, URZ, 0xfc, !UPT ;  /* 0x0001000005057892 */ /* 0x000fe4000f8efc3f */
[----:B------:R-:W-:Y:S02]  /*12f0*/  ULEA UR6, UR39, UR4, 0xb ;  /* 0x0000000427067291 */ /* 0x000fe4000f8e583f */
[----:B------:R-:W-:-:S05]  /*1300*/  ULEA UR7, UR39, UR5, 0xa ;  /* 0x0000000527077291 */ /* 0x000fca000f8e503f */
[----:B------:R-:W-:Y:S02]  /*1310*/  UMOV UR8, UR6 ;  /* 0x0000000600087c82 */ /* 0x000fe40008000000 */
[----:B------:R-:W-:Y:S02]  /*1320*/  UMOV UR10, UR7 ;  /* 0x00000007000a7c82 */ /* 0x000fe40008000000 */
[----:B------:R-:W-:Y:S01]  /*1330*/  HGMMA.64x128x16.F32 R88, gdesc[UR8], RZ, !UPT, gsb0 ;  /* 0x01e00000085879f0 */ /* 0x000fe2000c0008ff */
[----:B------:R-:W-:Y:S01]  /*1340*/  UIADD3 UR8, UR6, 0x400, URZ ;  /* 0x0000040006087890 */ /* 0x000fe2000fffe03f */
[----:B------:R-:W-:Y:S01]  /*1350*/  UMOV UR9, 0x40000040 ;  /* 0x4000004000097882 */ /* 0x000fe20000000000 */
[----:B------:R-:W-:Y:S02]  /*1360*/  WARPGROUP.DEPBAR.LE gsb0, 0x0 ;  /* 0x00008000000079c5 */ /* 0x000fe40000010000 */
[----:B------:R-:W-:-:S07]  /*1370*/  WARPGROUP.ARRIVE ;  /* 0x00000000000079c5 */ /* 0x000fce0000000000 */
[----:B------:R-:W-:Y:S01]  /*1380*/  HGMMA.64x128x16.F32 R24, gdesc[UR8], RZ, !UPT, gsb0 ;  /* 0x01e00000081879f0 */ /* 0x000fe2000c0008ff */
[----:B------:R-:W-:Y:S02]  /*1390*/  UIADD3 UR8, UR6, 0x2, URZ ;  /* 0x0000000206087890 */ /* 0x000fe4000fffe03f */
[----:B------:R-:W-:Y:S01]  /*13a0*/  UIADD3 UR10, UR7, 0x2, URZ ;  /* 0x00000002070a7890 */ /* 0x000fe2000fffe03f */
[----:B------:R-:W-:Y:S01]  /*13b0*/  UMOV UR9, 0x40000040 ;  /* 0x4000004000097882 */ /* 0x000fe20000000000 */
[----:B------:R-:W-:Y:S01]  /*13c0*/  UMOV UR11, 0x40000040 ;  /* 0x40000040000b7882 */ /* 0x000fe20000000000 */
[----:B------:R-:W-:Y:S02]  /*13d0*/  WARPGROUP.DEPBAR.LE gsb0, 0x0 ;  /* 0x00008000000079c5 */ /* 0x000fe40000010000 */
[----:B------:R-:W-:-:S06]  /*13e0*/  WARPGROUP.ARRIVE ;  /* 0x00000000000079c5 */ /* 0x000fcc0000000000 */
[----:B------:R-:W-:Y:S01]  /*13f0*/  HGMMA.64x128x16.F32 R88, gdesc[UR8], R88, gsb0 ;  /* 0x01e00000085879f0 */ /* 0x000fe20008000858 */
[----:B------:R-:W-:Y:S01]  /*1400*/  UIADD3 UR8, UR6, 0x402, URZ ;  /* 0x0000040206087890 */ /* 0x000fe2000fffe03f */
[----:B------:R-:W-:Y:S01]  /*1410*/  UMOV UR9, 0x40000040 ;  /* 0x4000004000097882 */ /* 0x000fe20000000000 */
[----:B------:R-:W-:Y:S02]  /*1420*/  WARPGROUP.DEPBAR.LE gsb0, 0x0 ;  /* 0x00008000000079c5 */ /* 0x000fe40000010000 */
[----:B------:R-:W-:-:S07]  /*1430*/  WARPGROUP.ARRIVE ;  /* 0x00000000000079c5 */ /* 0x000fce0000000000 */
[----:B------:R-:W-:Y:S01]  /*1440*/  HGMMA.64x128x16.F32 R24, gdesc[UR8], R24, gsb0 ;  /* 0x01e00000081879f0 */ /* 0x000fe20008000818 */
        /* <DEDUP_REMOVED lines=23> */
[----:B------:R-:W-:Y:S03]  /*15c0*/  HGMMA.64x128x16.F32 R24, gdesc[UR8], R24, gsb0 ;  /* 0x01e00000081879f0 */ /* 0x000fe60008000818 */
[----:B------:R-:W-:Y:S02]  /*15d0*/  WARPGROUP.DEPBAR.LE gsb0, 0x0 ;  /* 0x00008000000079c5 */ /* 0x000fe40000010000 */
[----:B------:R-:W-:Y:S05]  /*15e0*/  @!P1 BRA `(.L_x_18) ;  /* 0x0000000400689947 */ /* 0x000fea0003800000 */
[----:B------:R-:W-:-:S04]  /*15f0*/  UIADD3 UR6, UR39, 0x1, URZ ;  /* 0x0000000127067890 */ /* 0x000fc8000fffe03f */
[----:B------:R-:W-:-:S04]  /*1600*/  UISETP.NE.AND UP0, UPT, UR6, 0x4, UPT ;  /* 0x000000040600788c */ /* 0x000fc8000bf05270 */
[----:B------:R-:W-:Y:S02]  /*1610*/  USEL UR7, URZ, 0x1, UP0 ;  /* 0x000000013f077887 */ /* 0x000fe40008000000 */
[----:B------:R-:W-:Y:S02]  /*1620*/  USEL UR6, UR6, URZ, UP0 ;  /* 0x0000003f06067287 */ /* 0x000fe40008000000 */
[----:B------:R-:W-:-:S06]  /*1630*/  ULOP3.LUT UR7, UR38, UR7, URZ, 0x3c, !UPT ;  /* 0x0000000726077292 */ /* 0x000fcc000f8e3c3f */
[----:B01----:R-:W-:Y:S01]  /*1640*/  IMAD.U32 R5, RZ, RZ, UR7 ;  /* 0x00000007ff057e24 */ /* 0x003fe2000f8e00ff */
[----:B------:R-:W-:-:S06]  /*1650*/  UMOV UR7, UR39 ;  /* 0x0000002700077c82 */ /* 0x000fcc0008000000 */
.L_x_25:
[----:B01----:R-:W-:Y:S05]  /*1660*/  @!P0 BRA `(.L_x_19) ;  /* 0x0000000000048947 */ /* 0x003fea0003800000 */
[----:B------:R-:W-:Y:S01]  /*1670*/  BPT.TRAP 0x1 ;  /* 0x000000040000795c */ /* 0x000fe20000300000 */
.L_x_19:
[----:B------:R-:W0:Y:S01]  /*1680*/  S2UR UR9, SR_CgaCtaId ;  /* 0x00000000000979c3 */ /* 0x000e220000008800 */
[----:B------:R-:W-:Y:S01]  /*1690*/  UMOV UR8, 0x400 ;  /* 0x0000040000087882 */ /* 0x000fe20000000000 */
[----:B------:R-:W-:Y:S01]  /*16a0*/  SHF.L.U32 R3, R5, 0x1f, RZ ;  /* 0x0000001f05037819 */ /* 0x000fe200000006ff */
[----:B0-----:R-:W-:-:S04]  /*16b0*/  ULEA UR14, UR9, UR8, 0x18 ;  /* 0x00000008090e7291 */ /* 0x001fc8000f8ec03f */
[----:B------:R-:W-:-:S09]  /*16c0*/  ULEA UR8, UR6, UR14, 0x3 ;  /* 0x0000000e06087291 */ /* 0x000fd2000f8e183f */
[----:B------:R0:W1:Y:S01]  /*16d0*/  SYNCS.PHASECHK.TRANS64.TRYWAIT P1, [UR8], R3 ;  /* 0x00000003ff0075a7 */ /* 0x0000620008020148 */
[----:B------:R-:W-:Y:S05]  /*16e0*/  @!P0 BRA `(.L_x_20) ;  /* 0x0000000000048947 */ /* 0x000fea0003800000 */
[----:B------:R-:W-:Y:S01]  /*16f0*/  BPT.TRAP 0x1 ;  /* 0x000000040000795c */ /* 0x000fe20000300000 */
.L_x_20:
[----:B-1----:R-:W-:Y:S05]  /*1700*/  @P1 BRA `(.L_x_21) ;  /* 0x0000000000081947 */ /* 0x002fea0003800000 */
[----:B------:R-:W1:Y:S02]  /*1710*/  SYNCS.PHASECHK.TRANS64.TRYWAIT P1, [UR8], R3 ;  /* 0x00000003ff0075a7 */ /* 0x000e640008020148 */
[----:B-1----:R-:W-:Y:S05]  /*1720*/  @!P1 BRA `(.L_x_22) ;  /* 0x000000a800cc9947 */ /* 0x002fea0003800000 */
.L_x_21:
[----:B------:R-:W-:Y:S01]  /*1730*/  ULEA UR12, UR6, UR4, 0xb ;  /* 0x00000004060c7291 */ /* 0x000fe2000f8e583f */
[----:B------:R-:W-:Y:S01]  /*1740*/  WARPGROUP.ARRIVE ;  /* 0x00000000000079c5 */ /* 0x000fe20000000000 */
[----:B------:R-:W-:Y:S01]  /*1750*/  ULEA UR13, UR6, UR5, 0xa ;  /* 0x00000005060d7291 */ /* 0x000fe2000f8e503f */
[----:B------:R-:W-:Y:S01]  /*1760*/  UMOV UR9, 0x40000040 ;  /* 0x4000004000097882 */ /* 0x000fe20000000000 */
[----:B------:R-:W-:-:S03]  /*1770*/  UMOV UR11, 0x40000040 ;  /* 0x40000040000b7882 */ /* 0x000fc60000000000 */
[----:B------:R-:W-:Y:S02]  /*1780*/  UMOV UR8, UR12 ;  /* 0x0000000c00087c82 */ /* 0x000fe40008000000 */
[----:B------:R-:W-:Y:S02]  /*1790*/  UMOV UR10, UR13 ;  /* 0x0000000d000a7c82 */ /* 0x000fe40008000000 */
        /* <DEDUP_REMOVED lines=44> */
[----:B------:R-:W-:Y:S01]  /*1a60*/  BPT.TRAP 0x1 ;  /* 0x000000040000795c */ /* 0x000fe20000300000 */
.L_x_23:
[----:B------:R-:W-:Y:S01]  /*1a70*/  ULEA UR8, UR7, UR14, 0x3 ;  /* 0x0000000e07087291 */ /* 0x000fe2000f8e183f */
[----:B------:R-:W-:-:S03]  /*1a80*/  ISETP.GT.U32.AND P1, PT, R19, 0x1, PT ;  /* 0x000000011300780c */ /* 0x000fc60003f24070 */
[----:B------:R-:W-:-:S04]  /*1a90*/  UIADD3 UR8, UR8, 0x20, URZ ;  /* 0x0000002008087890 */ /* 0x000fc8000fffe03f */
[----:B------:R-:W-:-:S09]  /*1aa0*/  UPRMT UR8, URZ, 0x654, UR8 ;  /* 0x000006543f087896 */ /* 0x000fd20008000008 */
[----:B------:R-:W-:Y:S01]  /*1ab0*/  SYNCS.ARRIVE.TRANS64.RED.A1T0 RZ, [UR8], RZ ;  /* 0x000000ffffff79a7 */ /* 0x000fe20008100408 */
[----:B------:R-:W-:Y:S05]  /*1ac0*/  @P1 BRA `(.L_x_24) ;  /* 0x0000000000041947 */ /* 0x000fea0003800000 */
[----:B------:R-:W-:Y:S01]  /*1ad0*/  BPT.TRAP 0x1 ;  /* 0x000000040000795c */ /* 0x000fe20000300000 */
.L_x_24:
[----:B------:R-:W-:Y:S01]  /*1ae0*/  UIADD3 UR6, UR6, 0x1, URZ ;  /* 0x0000000106067890 */ /* 0x000fe2000fffe03f */
[C---:B------:R-:W-:Y:S01]  /*1af0*/  ISETP.GT.AND P1, PT, R0.reuse, 0x1, PT ;  /* 0x000000010000780c */ /* 0x040fe20003f24270 */
[----:B------:R-:W-:Y:S01]  /*1b00*/  UIADD3 UR7, UR7, 0x1, URZ ;  /* 0x0000000107077890 */ /* 0x000fe2000fffe03f */
[----:B------:R-:W-:Y:S01]  /*1b10*/  VIADD R0, R0, 0xffffffff ;  /* 0xffffffff00007836 */ /* 0x000fe20000000000 */
[----:B------:R-:W-:Y:S02]  /*1b20*/  UISETP.NE.AND UP0, UPT, UR6, 0x4, UPT ;  /* 0x000000040600788c */ /* 0x000fe4000bf05270 */
[----:B------:R-:W-:Y:S02]  /*1b30*/  UISETP.NE.AND UP1, UPT, UR7, 0x4, UPT ;  /* 0x000000040700788c */ /* 0x000fe4000bf25270 */
[----:B------:R-:W-:Y:S02]  /*1b40*/  USEL UR8, URZ, 0x1, UP0 ;  /* 0x000000013f087887 */ /* 0x000fe40008000000 */
[----:B------:R-:W-:-:S02]  /*1b50*/  USEL UR6, UR6, URZ, UP0 ;  /* 0x0000003f06067287 */ /* 0x000fc40008000000 */
[----:B------:R-:W-:Y:S02]  /*1b60*/  USEL UR7, UR7, URZ, UP1 ;  /* 0x0000003f07077287 */ /* 0x000fe40008800000 */
[----:B------:R-:W-:Y:S01]  /*1b70*/  LOP3.LUT R5, R5, UR8, RZ, 0x3c, !PT ;  /* 0x0000000805057c12 */ /* 0x000fe2000f8e3cff */
[----:B------:R-:W-:Y:S09]  /*1b80*/  @P1 BRA `(.L_x_25) ;  /* 0xfffffff800b41947 */ /* 0x000ff2000383ffff */
.L_x_18:
[----:B------:R-:W2:Y:S02]  /*1b90*/  LDC R0, c[0x0][0x28c] ;  /* 0x0000a300ff007b82 */ /* 0x000ea40000000800 */
[----:B--2---:R-:W-:-:S13]  /*1ba0*/  ISETP.GE.AND P1, PT, R0, 0x1, PT ;  /* 0x000000010000780c */ /* 0x004fda0003f26270 */
[----:B------:R-:W-:Y:S05]  /*1bb0*/  @!P1 BRA `(.L_x_26) ;  /* 0x0000000000409947 */ /* 0x000fea0003800000 */
[----:B------:R-:W-:Y:S05]  /*1bc0*/  @!P0 BRA `(.L_x_27) ;  /* 0x0000000000048947 */ /* 0x000fea0003800000 */
[----:B------:R-:W-:Y:S01]  /*1bd0*/  BPT.TRAP 0x1 ;  /* 0x000000040000795c */ /* 0x000fe20000300000 */
.L_x_27:
[----:B------:R-:W2:Y:S01]  /*1be0*/  S2UR UR6, SR_CgaCtaId ;  /* 0x00000000000679c3 */ /* 0x000ea20000008800 */
[----:B------:R-:W-:Y:S01]  /*1bf0*/  UISETP.LT.AND UP0, UPT, UR40, 0x1, UPT ;  /* 0x000000012800788c */ /* 0x000fe2000bf01270 */
[----:B------:R-:W-:Y:S01]  /*1c00*/  ISETP.GT.U32.AND P0, PT, R19, 0x1, PT ;  /* 0x000000011300780c */ /* 0x000fe20003f04070 */
[----:B------:R-:W-:Y:S02]  /*1c10*/  UMOV UR5, 0x400 ;  /* 0x0000040000057882 */ /* 0x000fe40000000000 */
[----:B------:R-:W-:-:S04]  /*1c20*/  USEL UR4, UR40, 0x1, UP0 ;  /* 0x0000000128047887 */ /* 0x000fc80008000000 */
[----:B------:R-:W-:-:S04]  /*1c30*/  UIADD3 UR4, UR39, UR40, -UR4 ;  /* 0x0000002827047290 */ /* 0x000fc8000fffe804 */
[----:B------:R-:W-:-:S04]  /*1c40*/  USHF.L.U32 UR4, UR4, 0x3, URZ ;  /* 0x0000000304047899 */ /* 0x000fc8000800063f */
[----:B------:R-:W-:Y:S02]  /*1c50*/  ULOP3.LUT UR4, UR4, 0x18, URZ, 0xc0, !UPT ;  /* 0x0000001804047892 */ /* 0x000fe4000f8ec03f */
[----:B--2---:R-:W-:-:S04]  /*1c60*/  ULEA UR5, UR6, UR5, 0x18 ;  /* 0x0000000506057291 */ /* 0x004fc8000f8ec03f */
[----:B------:R-:W-:-:S04]  /*1c70*/  UIADD3 UR4, UR5, 0x20, UR4 ;  /* 0x0000002005047890 */ /* 0x000fc8000fffe004 */
[----:B------:R-:W-:-:S09]  /*1c80*/  UPRMT UR4, URZ, 0x654, UR4 ;  /* 0x000006543f047896 */ /* 0x000fd20008000004 */
[----:B------:R-:W-:Y:S01]  /*1c90*/  SYNCS.ARRIVE.TRANS64.RED.A1T0 RZ, [UR4], RZ ;  /* 0x000000ffffff79a7 */ /* 0x000fe20008100404 */
[----:B------:R-:W-:Y:S05]  /*1ca0*/  @P0 BRA `(.L_x_26) ;  /* 0x0000000000040947 */ /* 0x000fea0003800000 */
[----:B------:R-:W-:Y:S01]  /*1cb0*/  BPT.TRAP 0x1 ;  /* 0x000000040000795c */ /* 0x000fe20000300000 */
.L_x_26:
[----:B------:R-:W2:Y:S01]  /*1cc0*/  LDC R6, c[0x0][0x288] ;  /* 0x0000a200ff067b82 */ /* 0x000ea20000000800 */
[----:B01----:R-:W-:Y:S01]  /*1cd0*/  SHF.R.U32.HI R3, RZ, 0x2, R18 ;  /* 0x00000002ff037819 */ /* 0x003fe20000011612 */
[----:B------:R-:W-:Y:S01]  /*1ce0*/  UIADD3 UR39, UR40, UR39, URZ ;  /* 0x0000002728277290 */ /* 0x000fe2000fffe03f */
[----:B------:R-:W-:Y:S01]  /*1cf0*/  LOP3.LUT R4, R18, 0x60, RZ, 0xc0, !PT ;  /* 0x0000006012047812 */ /* 0x000fe200078ec0ff */
[----:B------:R-:W-:Y:S01]  /*1d00*/  IMAD.SHL.U32 R13, R153, 0x80, RZ ;  /* 0x00000080990d7824 */ /* 0x000fe200078e00ff */
[----:B------:R-:W-:Y:S01]  /*1d10*/  LOP3.LUT R0, R22, 0x1, RZ, 0xc0, !PT ;  /* 0x0000000116007812 */ /* 0x000fe200078ec0ff */
[----:B------:R-:W-:Y:S01]  /*1d20*/  USHF.R.U32.HI UR4, URZ, 0x2, UR39 ;  /* 0x000000023f047899 */ /* 0x000fe20008011627 */
[----:B------:R-:W-:Y:S01]  /*1d30*/  LOP3.LUT R3, R3, 0x7, RZ, 0xc0, !PT ;  /* 0x0000000703037812 */ /* 0x000fe200078ec0ff */
[----:B------:R-:W-:Y:S01]  /*1d40*/  IMAD.SHL.U32 R15, R152, 0x100, RZ ;  /* 0x00000100980f7824 */ /* 0x000fe200078e00ff */
[----:B------:R-:W-:Y:S01]  /*1d50*/  SHF.R.U32.HI R10, RZ, 0x1, R4 ;  /* 0x00000001ff0a7819 */ /* 0x000fe20000011604 */
[----:B------:R-:W-:Y:S01]  /*1d60*/  ULOP3.LUT UR4, UR4, 0x1, URZ, 0xc0, !UPT ;  /* 0x0000000104047892 */ /* 0x000fe2000f8ec03f */
[----:B------:R-:W-:Y:S01]  /*1d70*/  SHF.L.U32 R4, R0, 0x6, RZ ;  /* 0x0000000600047819 */ /* 0x000fe200000006ff */
[----:B------:R-:W-:Y:S01]  /*1d80*/  ULDC UR8, c[0x0][0x284] ;  /* 0x0000a10000087ab9 */ /* 0x000fe20000000800 */
[--C-:B------:R-:W-:Y:S01]  /*1d90*/  IADD3 R5, RZ, -R10, -R3.reuse ;  /* 0x8000000aff057210 */ /* 0x100fe20007ffe803 */
[----:B------:R-:W-:Y:S01]  /*1da0*/  UISETP.GT.U32.AND UP1, UPT, UR39, 0x3, UPT ;  /* 0x000000032700788c */ /* 0x000fe2000bf24070 */
[----:B------:R-:W-:Y:S01]  /*1db0*/  LOP3.LUT R3, R4, 0x40, R3, 0xe2, !PT ;  /* 0x0000004004037812 */ /* 0x000fe200078ee203 */
[----:B------:R-:W-:Y:S01]  /*1dc0*/  UISETP.NE.U32.AND UP0, UPT, UR4, 0x1, UPT ;  /* 0x000000010400788c */ /* 0x000fe2000bf05070 */
[----:B------:R-:W-:Y:S01]  /*1dd0*/  LOP3.LUT R4, R18, 0x3, RZ, 0xc0, !PT ;  /* 0x0000000312047812 */ /* 0x000fe200078ec0ff */
[----:B------:R-:W-:Y:S01]  /*1de0*/  ULDC.64 UR6, c[0x0][0x5d0] ;  /* 0x0001740000067ab9 */ /* 0x000fe20000000a00 */
[----:B------:R-:W-:Y:S01]  /*1df0*/  SHF.R.S32.HI R21, RZ, 0x1f, R23 ;  /* 0x0000001fff157819 */ /* 0x000fe20000011417 */
[----:B------:R-:W-:Y:S01]  /*1e00*/  UISETP.LT.U32.AND UP1, UPT, UR40, 0x4, UP1 ;  /* 0x000000042800788c */ /* 0x000fe20008f21070 */
[----:B------:R-:W-:Y:S01]  /*1e10*/  IMAD.WIDE R8, R152, 0x100, RZ ;  /* 0x0000010098087825 */ /* 0x000fe200078e02ff */
[----:B------:R-:W-:Y:S01]  /*1e20*/  UISETP.GT.U32.AND UP0, UPT, UR40, 0x3, !UP0 ;  /* 0x000000032800788c */ /* 0x000fe2000c704070 */
[----:B--2---:R-:W-:-:S02]  /*1e30*/  ISETP.GE.AND P0, PT, R13, R6, PT ;  /* 0x000000060d00720c */ /* 0x004fc40003f06270 */
[----:B------:R-:W-:Y:S01]  /*1e40*/  IMAD R12, R4, -0x2, R6 ;  /* 0xfffffffe040c7824 */ /* 0x000fe200078e0206 */
[----:B------:R-:W-:Y:S01]  /*1e50*/  USEL UR5, URZ, 0x1, !UP1 ;  /* 0x000000013f057887 */ /* 0x000fe2000c800000 */
[----:B------:R-:W-:Y:S01]  /*1e60*/  IMAD.SHL.U32 R6, R18, 0x2, RZ ;  /* 0x0000000212067824 */ /* 0x000fe200078e00ff */
[----:B------:R-:W-:Y:S01]  /*1e70*/  ISETP.GE.OR P0, PT, R15, UR8, P0 ;  /* 0x000000080f007c0c */ /* 0x000fe20008706670 */
[----:B------:R-:W-:Y:S01]  /*1e80*/  IMAD R4, R21, UR6, RZ ;  /* 0x0000000615047c24 */ /* 0x000fe2000f8e02ff */
[----:B------:R-:W-:Y:S01]  /*1e90*/  USEL UR4, URZ, 0x1, !UP0 ;  /* 0x000000013f047887 */ /* 0x000fe2000c000000 */
[----:B------:R-:W-:Y:S01]  /*1ea0*/  IMAD R0, R0, -0x40, R5 ;  /* 0xffffffc000007824 */ /* 0x000fe200078e0205 */
[----:B------:R-:W-:Y:S01]  /*1eb0*/  LOP3.LUT R6, R13, 0x6, R6, 0xf8, !PT ;  /* 0x000000060d067812 */ /* 0x000fe200078ef806 */
[----:B------:R-:W-:Y:S01]  /*1ec0*/  IMAD R11, R23, UR7, R4 ;  /* 0x00000007170b7c24 */ /* 0x000fe2000f8e0204 */
[----:B------:R-:W-:Y:S01]  /*1ed0*/  LOP3.LUT R153, R8, R3, R10, 0xfe, !PT ;  /* 0x0000000308997212 */ /* 0x000fe200078efe0a */
[----:B------:R-:W-:Y:S01]  /*1ee0*/  ULOP3.LUT UR39, UR39, 0x3, URZ, 0xc0, !UPT ;  /* 0x0000000327277892 */ /* 0x000fe2000f8ec03f */
[----:B------:R-:W-:Y:S01]  /*1ef0*/  SHF.R.S32.HI R7, RZ, 0x1f, R6 ;  /* 0x0000001fff077819 */ /* 0x000fe20000011406 */
[----:B------:R-:W-:Y:S01]  /*1f00*/  ULOP3.LUT UR38, UR4, UR38, UR5, 0x96, !UPT ;  /* 0x0000002604267292 */ /* 0x000fe2000f8e9605 */
[----:B------:R-:W-:Y:S01]  /*1f10*/  IADD3 R3, -R15, UR8, R0 ;  /* 0x000000080f037c10 */ /* 0x000fe2000fffe100 */
[----:B------:R-:W-:-:S02]  /*1f20*/  IMAD.IADD R0, R12, 0x1, -R13 ;  /* 0x000000010c007824 */ /* 0x000fc400078e0a0d */
[----:B------:R-:W-:-:S04]  /*1f30*/  IMAD.WIDE.U32 R4, R23, UR6, R6 ;  /* 0x0000000617047c25 */ /* 0x000fc8000f8e0006 */
[----:B------:R-:W-:Y:S01]  /*1f40*/  IMAD.IADD R11, R5, 0x1, R11 ;  /* 0x00000001050b7824 */ /* 0x000fe200078e020b */
[----:B------:R-:W-:Y:S01]  /*1f50*/  MOV R10, R4 ;  /* 0x00000004000a7202 */ /* 0x000fe20000000f00 */
[----:B------:R-:W-:Y:S01]  /*1f60*/  IMAD.MOV.U32 R152, RZ, RZ, -0x1 ;  /* 0xffffffffff987424 */ /* 0x000fe200078e00ff */
[----:B------:R-:W-:Y:S06]  /*1f70*/  @P0 BRA `(.L_x_28) ;  /* 0x00000084006c0947 */ /* 0x000fec0003800000 */
[----:B------:R-:W0:Y:S01]  /*1f80*/  LDC.64 R4, c[0x0][0x5c8] ;  /* 0x00017200ff047b82 */ /* 0x000e220000000a00 */
[----:B-----5:R-:W-:Y:S01]  /*1f90*/  FSETP.NEU.AND P0, PT, R155, RZ, PT ;  /* 0x000000ff9b00720b */ /* 0x020fe20003f0d000 */
[----:B------:R-:W-:Y:S01]  /*1fa0*/  BSSY B0, `(.L_x_28) ;  /* 0x0000858000007945 */ /* 0x000fe20003800000 */
[----:B------:R-:W-:-:S04]  /*1fb0*/  ISETP.GT.AND P3, PT, R3, RZ, PT ;  /* 0x000000ff0300720c */ /* 0x000fc80003f64270 */
[----:B------:R-:W-:Y:S01]  /*1fc0*/  ISETP.GT.AND P1, PT, R0, RZ, P3 ;  /* 0x000000ff0000720c */ /* 0x000fe20001f24270 */
[-C--:B0-----:R-:W-:Y:S02]  /*1fd0*/  IMAD R12, R9, R4.reuse, RZ ;  /* 0x00000004090c7224 */ /* 0x081fe400078e02ff */
[----:B------:R-:W-:-:S04]  /*1fe0*/  IMAD.WIDE.U32 R166, R153, R4, R10 ;  /* 0x0000000499a67225 */ /* 0x000fc800078e000a */
[----:B------:R-:W-:-:S04]  /*1ff0*/  IMAD R11, R153, R5, R12 ;  /* 0x00000005990b7224 */ /* 0x000fc800078e020c */
[----:B------:R-:W-:Y:S01]  /*2000*/  IMAD.IADD R169, R167, 0x1, R11 ;  /* 0x00000001a7a97824 */ /* 0x000fe200078e020b */
[----:B------:R-:W-:Y:S06]  /*2010*/  @!P0 BRA `(.L_x_29) ;  /* 0x00000060000c8947 */ /* 0x000fec0003800000 */
[----:B------:R-:W0:Y:S01]  /*2020*/  LDC.64 R12, c[0x0][0x5b8] ;  /* 0x00016e00ff0c7b82 */ /* 0x000e220000000a00 */
[----:B------:R-:W-:-:S07]  /*2030*/  ULDC.64 UR4, c[0x0][0x5c0] ;  /* 0x0001700000047ab9 */ /* 0x000fce0000000a00 */
[----:B------:R-:W1:Y:S08]  /*2040*/  LDC.64 R14, c[0x0][0x5b0] ;  /* 0x00016c00ff0e7b82 */ /* 0x000e700000000a00 */
[----:B------:R-:W2:Y:S01]  /*2050*/  LDC.64 R10, c[0x0][0x5a8] ;  /* 0x00016a00ff0a7b82 */ /* 0x000ea20000000a00 */
[----:B0-----:R-:W-:-:S04]  /*2060*/  IMAD R20, R21, R12, RZ ;  /* 0x0000000c15147224 */ /* 0x001fc800078e02ff */
[C---:B------:R-:W-:Y:S02]  /*2070*/  IMAD R13, R23.reuse, R13, R20 ;  /* 0x0000000d170d7224 */ /* 0x040fe400078e0214 */
[----:B------:R-:W-:-:S04]  /*2080*/  IMAD.WIDE.U32 R20, R23, R12, R6 ;  /* 0x0000000c17147225 */ /* 0x000fc800078e0006 */
[----:B-1----:R-:W-:Y:S02]  /*2090*/  IMAD R156, R9, R14, RZ ;  /* 0x0000000e099c7224 */ /* 0x002fe400078e02ff */
[----:B------:R-:W-:Y:S02]  /*20a0*/  IMAD.IADD R157, R21, 0x1, R13 ;  /* 0x00000001159d7824 */ /* 0x000fe400078e020d */
[----:B------:R-:W-:Y:S02]  /*20b0*/  IMAD R167, R153, R15, R156 ;  /* 0x0000000f99a77224 */ /* 0x000fe400078e029c */
[----:B------:R-:W-:-:S04]  /*20c0*/  IMAD.MOV.U32 R156, RZ, RZ, R20 ;  /* 0x000000ffff9c7224 */ /* 0x000fc800078e0014 */
[----:B------:R-:W-:-:S04]  /*20d0*/  IMAD.WIDE.U32 R158, R153, R14, R156 ;  /* 0x0000000e999e7225 */ /* 0x000fc800078e009c */
[----:B------:R-:W-:Y:S01]  /*20e0*/  IMAD.IADD R159, R159, 0x1, R167 ;  /* 0x000000019f9f7824 */ /* 0x000fe200078e02a7 */
[----:B--2---:R-:W-:-:S04]  /*20f0*/  LEA R160, P0, R158, R10, 0x1 ;  /* 0x0000000a9ea07211 */ /* 0x004fc800078008ff */
[----:B------:R-:W-:-:S05]  /*2100*/  LEA.HI.X R161, R158, R11, R159, 0x1, P0 ;  /* 0x0000000b9ea17211 */ /* 0x000fca00000f0c9f */
[----:B------:R-:W2:Y:S01]  /*2110*/  @P1 LDG.E.LTC128B.U16 R165, desc[UR36][R160.64] ;  /* 0x00000024a0a51981 */ /* 0x000ea2000c1e1520 */
[----:B------:R-:W-:Y:S01]  /*2120*/  IMAD.WIDE.U32 R162, R153, R14, R6 ;  /* 0x0000000e99a27225 */ /* 0x000fe200078e0006 */
[----:B------:R-:W-:Y:S01]  /*2130*/  ISETP.GT.AND P2, PT, R0, 0x1, P3 ;  /* 0x000000010000780c */ /* 0x000fe20001f44270 */
[----:B------:R-:W-:Y:S02]  /*2140*/  BSSY B1, `(.L_x_30) ;  /* 0x0000012000017945 */ /* 0x000fe40003800000 */
[----:B------:R-:W-:Y:S02]  /*2150*/  IMAD.IADD R163, R167, 0x1, R163 ;  /* 0x00000001a7a37824 */ /* 0x000fe400078e02a3 */
[----:B------:R-:W-:-:S04]  /*2160*/  IMAD.WIDE.U32 R162, R23, R12, R162 ;  /* 0x0000000c17a27225 */ /* 0x000fc800078e00a2 */
[----:B--2---:R-:W-:-:S05]  /*2170*/  HADD2.F32 R158, -RZ, R165.H0_H0 ;  /* 0x200000a5ff9e7230 */ /* 0x004fca0000004100 */
[----:B------:R-:W-:Y:S01]  /*2180*/  FMUL R159, R158, R155 ;  /* 0x0000009b9e9f7220 */ /* 0x000fe20000400000 */
[----:B------:R-:W-:-:S03]  /*2190*/  LEA R158, P0, R166, UR4, 0x1 ;  /* 0x00000004a69e7c11 */ /* 0x000fc6000f8008ff */
[----:B------:R-:W-:Y:S01]  /*21a0*/  FFMA R159, R88, R154, R159 ;  /* 0x0000009a589f7223 */ /* 0x000fe2000000009f */
[----:B------:R-:W-:-:S04]  /*21b0*/  IMAD.IADD R88, R13, 0x1, R163 ;  /* 0x000000010d587824 */ /* 0x000fc800078e02a3 */
[----:B------:R-:W-:Y:S02]  /*21c0*/  F2FP.F16.F32.PACK_AB R161, RZ, R159 ;  /* 0x0000009fffa1723e */ /* 0x000fe400000000ff */
[----:B------:R-:W-:Y:S02]  /*21d0*/  LEA.HI.X R159, R166, UR5, R169, 0x1, P0 ;  /* 0x00000005a69f7c11 */ /* 0x000fe400080f0ca9 */
[----:B------:R-:W-:Y:S02]  /*21e0*/  PRMT R163, R161, 0x7610, R163 ;  /* 0x00007610a1a37816 */ /* 0x000fe400000000a3 */
[----:B------:R-:W-:-:S03]  /*21f0*/  LEA R160, P0, R162, R10, 0x1 ;  /* 0x0000000aa2a07211 */ /* 0x000fc600078008ff */
[----:B------:R0:W-:Y:S01]  /*2200*/  @P1 STG.E.U16 desc[UR36][R158.64], R163 ;  /* 0x000000a39e001986 */ /* 0x0001e2000c101524 */
[----:B------:R-:W-:Y:S02]  /*2210*/  LEA.HI.X R161, R162, R11, R88, 0x1, P0 ;  /* 0x0000000ba2a17211 */ /* 0x000fe400000f0c58 */
[C---:B------:R-:W-:Y:S02]  /*2220*/  SHF.L.U32 R162, R14.reuse, 0x3, RZ ;  /* 0x000000030ea27819 */ /* 0x040fe400000006ff */
[----:B0-----:R-:W-:Y:S01]  /*2230*/  SHF.L.U64.HI R163, R14, 0x3, R15 ;  /* 0x000000030ea37819 */ /* 0x001fe2000001020f */
[----:B------:R-:W-:Y:S06]  /*2240*/  @!P2 BRA `(.L_x_31) ;  /* 0x000000000004a947 */ /* 0x000fec0003800000 */
[----:B------:R0:W5:Y:S02]  /*2250*/  LDG.E.LTC128B.U16 R165, desc[UR36][R160.64+0x2] ;  /* 0x00000224a0a57981 */ /* 0x000164000c1e1520 */
.L_x_31:
[----:B------:R-:W-:Y:S05]  /*2260*/  BSYNC B1 ;  /* 0x0000000000017941 */ /* 0x000fea0003800000 */
.L_x_30:
[----:B-----5:R-:W-:Y:S01]  /*2270*/  HADD2.F32 R88, -RZ, R165.H0_H0 ;  /* 0x200000a5ff587230 */ /* 0x020fe20000004100 */
[----:B------:R-:W-:Y:S01]  /*2280*/  ISETP.GT.AND P0, PT, R3, 0x8, PT ;  /* 0x000000080300780c */ /* 0x000fe20003f04270 */
[----:B------:R-:W-:Y:S01]  /*2290*/  IMAD.WIDE.U32 R170, R153, R14, R162 ;  /* 0x0000000e99aa7225 */ /* 0x000fe200078e00a2 */
[----:B------:R-:W-:-:S03]  /*22a0*/  PRMT R172, R165, 0x7610, R172 ;  /* 0x00007610a5ac7816 */ /* 0x000fc600000000ac */
[----:B------:R-:W-:Y:S01]  /*22b0*/  FMUL R88, R88, R155 ;  /* 0x0000009b58587220 */ /* 0x000fe20000400000 */
[----:B------:R-:W-:Y:S01]  /*22c0*/  IMAD.IADD R169, R167, 0x1, R171 ;  /* 0x00000001a7a97824 */ /* 0x000fe200078e02ab */
[----:B------:R-:W-:Y:S02]  /*22d0*/  IADD3 R166, P4, R20, R170, RZ ;  /* 0x000000aa14a67210 */ /* 0x000fe40007f9e0ff */
[----:B------:R-:W-:Y:S01]  /*22e0*/  FFMA R89, R89, R154, R88 ;  /* 0x0000009a59597223 */ /* 0x000fe20000000058 */
[----:B------:R-:W-:Y:S02]  /*22f0*/  ISETP.GT.AND P1, PT, R0, RZ, P0 ;  /* 0x000000ff0000720c */ /* 0x000fe40000724270 */
[----:B------:R-:W-:Y:S01]  /*2300*/  IMAD.X R167, R169, 0x1, R157, P4 ;  /* 0x00000001a9a77824 */ /* 0x000fe200020e069d */
[----:B------:R-:W-:Y:S02]  /*2310*/  LEA R88, P4, R166, R10, 0x1 ;  /* 0x0000000aa6587211 */ /* 0x000fe400078808ff */
[----:B------:R-:W-:-:S02]  /*2320*/  F2FP.F16.F32.PACK_AB R168, RZ, R89 ;  /* 0x00000059ffa8723e */ /* 0x000fc400000000ff */
[----:B------:R-:W-:Y:S02]  /*2330*/  LEA.HI.X R89, R166, R11, R167, 0x1, P4 ;  /* 0x0000000ba6597211 */ /* 0x000fe400020f0ca7 */
[----:B------:R-:W-:-:S05]  /*2340*/  PRMT R171, R168, 0x7610, R171 ;  /* 0x00007610a8ab7816 */ /* 0x000fca00000000ab */
[----:B------:R1:W-:Y:S04]  /*2350*/  @P2 STG.E.U16 desc[UR36][R158.64+0x2], R171 ;  /* 0x000002ab9e002986 */ /* 0x0003e8000c101524 */
[----:B------:R2:W3:Y:S01]  /*2360*/  @P1 LDG.E.LTC128B.U16 R172, desc[UR36][R88.64] ;  /* 0x0000002458ac1981 */ /* 0x0004e2000c1e1520 */
[----:B------:R-:W-:Y:S01]  /*2370*/  IMAD.SHL.U32 R165, R4, 0x10, RZ ;  /* 0x0000001004a57824 */ /* 0x000fe200078e00ff */
[----:B------:R-:W-:Y:S01]  /*2380*/  IADD3 R170, P2, R6, R170, RZ ;  /* 0x000000aa06aa7210 */ /* 0x000fe20007f5e0ff */
[----:B------:R-:W-:Y:S03]  /*2390*/  BSSY B1, `(.L_x_32) ;  /* 0x0000011000017945 */ /* 0x000fe60003800000 */
[----:B------:R-:W-:Y:S01]  /*23a0*/  IADD3 R168, P4, R165, R158, RZ ;  /* 0x0000009ea5a87210 */ /* 0x000fe20007f9e0ff */
[----:B-1----:R-:W-:Y:S01]  /*23b0*/  IMAD.X R171, R7, 0x1, R169, P2 ;  /* 0x0000000107ab7824 */ /* 0x002fe200010e06a9 */
[----:B------:R-:W-:Y:S01]  /*23c0*/  ISETP.GT.AND P2, PT, R0, 0x1, P0 ;  /* 0x000000010000780c */ /* 0x000fe20000744270 */
[----:B------:R-:W-:-:S03]  /*23d0*/  IMAD.WIDE.U32 R170, R23, R12, R170 ;  /* 0x0000000c17aa7225 */ /* 0x000fc600078e00aa */
[----:B--2---:R-:W-:Y:S01]  /*23e0*/  LEA R88, P5, R170, R10, 0x1 ;  /* 0x0000000aaa587211 */ /* 0x004fe200078a08ff */
[----:B---3--:R-:W-:-:S05]  /*23f0*/  HADD2.F32 R166, -RZ, R172.H0_H0 ;  /* 0x200000acffa67230 */ /* 0x008fca0000004100 */
[----:B------:R-:W-:Y:S01]  /*2400*/  FMUL R167, R166, R155 ;  /* 0x0000009ba6a77220 */ /* 0x000fe20000400000 */
[----:B------:R-:W-:-:S03]  /*2410*/  IMAD.IADD R166, R13, 0x1, R171 ;  /* 0x000000010da67824 */ /* 0x000fc600078e02ab */
[----:B------:R-:W-:Y:S01]  /*2420*/  FFMA R90, R90, R154, R167 ;  /* 0x0000009a5a5a7223 */ /* 0x000fe200000000a7 */
[----:B------:R-:W-:Y:S02]  /*2430*/  SHF.L.U64.HI R167, R4, 0x4, R5 ;  /* 0x0000000404a77819 */ /* 0x000fe40000010205 */
[----:B------:R-:W-:Y:S02]  /*2440*/  LEA.HI.X R89, R170, R11, R166, 0x1, P5 ;  /* 0x0000000baa597211 */ /* 0x000fe400028f0ca6 */
[----:B------:R-:W-:Y:S01]  /*2450*/  F2FP.F16.F32.PACK_AB R90, RZ, R90 ;  /* 0x0000005aff5a723e */ /* 0x000fe200000000ff */
[----:B------:R-:W-:-:S05]  /*2460*/  IMAD.X R169, R167, 0x1, R159, P4 ;  /* 0x00000001a7a97824 */ /* 0x000fca00020e069f */
[----:B------:R1:W-:Y:S01]  /*2470*/  @P1 STG.E.U16 desc[UR36][R168.64], R90 ;  /* 0x0000005aa8001986 */ /* 0x0003e2000c101524 */
[----:B------:R-:W-:Y:S05]  /*2480*/  @!P2 BRA `(.L_x_33) ;  /* 0x000000000004a947 */ /* 0x000fea0003800000 */
[----:B------:R2:W5:Y:S02]  /*2490*/  LDG.E.LTC128B.U16 R172, desc[UR36][R88.64+0x2] ;  /* 0x0000022458ac7981 */ /* 0x000564000c1e1520 */
.L_x_33:
[----:B------:R-:W-:Y:S05]  /*24a0*/  BSYNC B1 ;  /* 0x0000000000017941 */ /* 0x000fea0003800000 */
.L_x_32:
[----:B-1---5:R-:W-:Y:S01]  /*24b0*/  HADD2.F32 R90, -RZ, R172.H0_H0 ;  /* 0x200000acff5a7230 */ /* 0x022fe20000004100 */
[----:B------:R-:W-:Y:S01]  /*24c0*/  ISETP.GT.AND P1, PT, R0, 0x8, P3 ;  /* 0x000000080000780c */ /* 0x000fe20001f24270 */
[----:B------:R-:W-:Y:S03]  /*24d0*/  BSSY B1, `(.L_x_34) ;  /* 0x000000a000017945 */ /* 0x000fe60003800000 */
[----:B------:R-:W-:-:S04]  /*24e0*/  FMUL R90, R90, R155 ;  /* 0x0000009b5a5a7220 */ /* 0x000fc80000400000 */
[----:B------:R-:W-:Y:S01]  /*24f0*/  FFMA R90, R91, R154, R90 ;  /* 0x0000009a5b5a7223 */ /* 0x000fe2000000005a */
[----:B------:R-:W-:-:S04]  /*2500*/  @P2 IMAD.MOV.U32 R91, RZ, RZ, R169 ;  /* 0x000000ffff5b2224 */ /* 0x000fc800078e00a9 */
[----:B------:R-:W-:-:S04]  /*2510*/  F2FP.F16.F32.PACK_AB R90, RZ, R90 ;  /* 0x0000005aff5a723e */ /* 0x000fc800000000ff */
[----:B------:R-:W-:Y:S02]  /*2520*/  PRMT R166, R90, 0x7610, R166 ;  /* 0x000076105aa67816 */ /* 0x000fe400000000a6 */
[----:B------:R-:W-:-:S05]  /*2530*/  @P2 MOV R90, R168 ;  /* 0x000000a8005a2202 */ /* 0x000fca0000000f00 */
[----:B------:R1:W-:Y:S01]  /*2540*/  @P2 STG.E.U16 desc[UR36][R90.64+0x2], R166 ;  /* 0x000002a65a002986 */ /* 0x0003e2000c101524 */
[----:B------:R-:W-:Y:S05]  /*2550*/  @!P1 BRA `(.L_x_35) ;  /* 0x0000000000049947 */ /* 0x000fea0003800000 */
[----:B------:R3:W5:Y:S02]  /*2560*/  LDG.E.LTC128B.U16 R172, desc[UR36][R160.64+0x10] ;  /* 0x00001024a0ac7981 */ /* 0x000764000c1e1520 */
.L_x_35:
[----:B------:R-:W-:Y:S05]  /*2570*/  BSYNC B1 ;  /* 0x0000000000017941 */ /* 0x000fea0003800000 */
.L_x_34:
[----:B-1---5:R-:W-:Y:S01]  /*2580*/  HADD2.F32 R90, -RZ, R172.H0_H0 ;  /* 0x200000acff5a7230 */ /* 0x022fe20000004100 */
[----:B------:R-:W-:Y:S01]  /*2590*/  ISETP.GT.AND P2, PT, R0, 0x9, P3 ;  /* 0x000000090000780c */ /* 0x000fe20001f44270 */
[----:B------:R-:W-:Y:S03]  /*25a0*/  BSSY B1, `(.L_x_36) ;  /* 0x000000a000017945 */ /* 0x000fe60003800000 */
[----:B------:R-:W-:Y:S01]  /*25b0*/  FMUL R91, R90, R155 ;  /* 0x0000009b5a5b7220 */ /* 0x000fe20000400000 */
[----:B------:R-:W-:-:S03]  /*25c0*/  @P1 IMAD.MOV.U32 R90, RZ, RZ, R158 ;  /* 0x000000ffff5a1224 */ /* 0x000fc600078e009e */
[----:B------:R-:W-:-:S05]  /*25d0*/  FFMA R91, R92, R154, R91 ;  /* 0x0000009a5c5b7223 */ /* 0x000fca000000005b */
[----:B------:R-:W-:-:S04]  /*25e0*/  F2FP.F16.F32.PACK_AB R91, RZ, R91 ;  /* 0x0000005bff5b723e */ /* 0x000fc800000000ff */
[----:B------:R-:W-:Y:S01]  /*25f0*/  PRMT R92, R91, 0x7610, R92 ;  /* 0x000076105b5c7816 */ /* 0x000fe2000000005c */
[----:B------:R-:W-:-:S05]  /*2600*/  @P1 IMAD.MOV.U32 R91, RZ, RZ, R159 ;  /* 0x000000ffff5b1224 */ /* 0x000fca00078e009f */
[----:B------:R1:W-:Y:S01]  /*2610*/  @P1 STG.E.U16 desc[UR36][R90.64+0x10], R92 ;  /* 0x0000105c5a001986 */ /* 0x0003e2000c101524 */
[----:B------:R-:W-:Y:S05]  /*2620*/  @!P2 BRA `(.L_x_37) ;  /* 0x000000000004a947 */ /* 0x000fea0003800000 */
[----:B------:R4:W5:Y:S02]  /*2630*/  LDG.E.LTC128B.U16 R172, desc[UR36][R160.64+0x12] ;  /* 0x00001224a0ac7981 */ /* 0x000964000c1e1520 */
.L_x_37:
[----:B------:R-:W-:Y:S05]  /*2640*/  BSYNC B1 ;  /* 0x0000000000017941 */ /* 0x000fea0003800000 */
.L_x_36:
[----:B-1---5:R-:W-:Y:S01]  /*2650*/  HADD2.F32 R90, -RZ, R172.H0_H0 ;  /* 0x200000acff5a7230 */ /* 0x022fe20000004100 */
[----:B------:R-:W-:Y:S01]  /*2660*/  ISETP.GT.AND P1, PT, R0, 0x8, P0 ;  /* 0x000000080000780c */ /* 0x000fe20000724270 */
[----:B------:R-:W-:Y:S01]  /*2670*/  @P2 IMAD.MOV.U32 R91, RZ, RZ, R159 ;  /* 0x000000ffff5b2224 */ /* 0x000fe200078e009f */
[----:B------:R-:W-:Y:S02]  /*2680*/  BSSY B1, `(.L_x_38) ;  /* 0x0000009000017945 */ /* 0x000fe40003800000 */
[----:B------:R-:W-:-:S04]  /*2690*/  FMUL R90, R90, R155 ;  /* 0x0000009b5a5a7220 */ /* 0x000fc80000400000 */
[----:B------:R-:W-:-:S05]  /*26a0*/  FFMA R90, R93, R154, R90 ;  /* 0x0000009a5d5a7223 */ /* 0x000fca000000005a */
[----:B------:R-:W-:-:S04]  /*26b0*/  F2FP.F16.F32.PACK_AB R90, RZ, R90 ;  /* 0x0000005aff5a723e */ /* 0x000fc800000000ff */
[----:B------:R-:W-:Y:S01]  /*26c0*/  PRMT R92, R90, 0x7610, R92 ;  /* 0x000076105a5c7816 */ /* 0x000fe2000000005c */
[----:B------:R-:W-:-:S05]  /*26d0*/  @P2 IMAD.MOV.U32 R90, RZ, RZ, R158 ;  /* 0x000000ffff5a2224 */ /* 0x000fca00078e009e */
[----:B------:R1:W-:Y:S01]  /*26e0*/  @P2 STG.E.U16 desc[UR36][R90.64+0x12], R92 ;  /* 0x0000125c5a002986 */ /* 0x0003e2000c101524 */
[----:B------:R-:W-:Y:S05]  /*26f0*/  @!P1 BRA `(.L_x_39) ;  /* 0x0000000000049947 */ /* 0x000fea0003800000 */
[----:B------:R0:W5:Y:S02]  /*2700*/  LDG.E.LTC128B.U16 R172, desc[UR36][R88.64+0x10] ;  /* 0x0000102458ac7981 */ /* 0x000164000c1e1520 */
.L_x_39:
[----:B------:R-:W-:Y:S05]  /*2710*/  BSYNC B1 ;  /* 0x0000000000017941 */ /* 0x000fea0003800000 */
.L_x_38:
[----:B-1---5:R-:W-:Y:S01]  /*2720*/  HADD2.F32 R90, -RZ, R172.H0_H0 ;  /* 0x200000acff5a7230 */ /* 0x022fe20000004100 */
[----:B------:R-:W-:Y:S01]  /*2730*/  ISETP.GT.AND P2, PT, R0, 0x9, P0 ;  /* 0x000000090000780c */ /* 0x000fe20000744270 */
[----:B------:R-:W-:Y:S03]  /*2740*/  BSSY B1, `(.L_x_40) ;  /* 0x000000a000017945 */ /* 0x000fe60003800000 */
[----:B------:R-:W-:Y:S01]  /*2750*/  FMUL R91, R90, R155 ;  /* 0x0000009b5a5b7220 */ /* 0x000fe20000400000 */
[----:B------:R-:W-:-:S03]  /*2760*/  @P1 IMAD.MOV.U32 R90, RZ, RZ, R168 ;  /* 0x000000ffff5a1224 */ /* 0x000fc600078e00a8 */
[----:B------:R-:W-:-:S05]  /*2770*/  FFMA R91, R94, R154, R91 ;  /* 0x0000009a5e5b7223 */ /* 0x000fca000000005b */
[----:B------:R-:W-:-:S04]  /*2780*/  F2FP.F16.F32.PACK_AB R91, RZ, R91 ;  /* 0x0000005bff5b723e */ /* 0x000fc800000000ff */
[----:B------:R-:W-:Y:S02]  /*2790*/  PRMT R92, R91, 0x7610, R92 ;  /* 0x000076105b5c7816 */ /* 0x000fe4000000005c */
[----:B------:R-:W-:-:S05]  /*27a0*/  @P1 MOV R91, R169 ;  /* 0x000000a9005b1202 */ /* 0x000fca0000000f00 */
[----:B------:R1:W-:Y:S01]  /*27b0*/  @P1 STG.E.U16 desc[UR36][R90.64+0x10], R92 ;  /* 0x0000105c5a001986 */ /* 0x0003e2000c101524 */
[----:B------:R-:W-:Y:S05]  /*27c0*/  @!P2 BRA `(.L_x_41) ;  /* 0x000000000004a947 */ /* 0x000fea0003800000 */
[----:B------:R0:W5:Y:S02]  /*27d0*/  LDG.E.LTC128B.U16 R172, desc[UR36][R88.64+0x12] ;  /* 0x0000122458ac7981 */ /* 0x000164000c1e1520 */
.L_x_41:
[----:B------:R-:W-:Y:S05]  /*27e0*/  BSYNC B1 ;  /* 0x0000000000017941 */ /* 0x000fea0003800000 */
.L_x_40:
        /* <DEDUP_REMOVED lines=12> */
.L_x_43:
[----:B------:R-:W-:Y:S05]  /*28b0*/  BSYNC B1 ;  /* 0x0000000000017941 */ /* 0x000fea0003800000 */
.L_x_42:
        /* <DEDUP_REMOVED lines=12> */
.L_x_45:
[----:B------:R-:W-:Y:S05]  /*2980*/  BSYNC B1 ;  /* 0x0000000000017941 */ /* 0x000fea0003800000 */
.L_x_44:
        /* <DEDUP_REMOVED lines=12> */
.L_x_47:
[----:B------:R-:W-:Y:S05]  /*2a50*/  BSYNC B1 ;  /* 0x0000000000017941 */ /* 0x000fea0003800000 */
.L_x_46:
[----:B-1---5:R-:W-:Y:S01]  /*2a60*/  HADD2.F32 R90, -RZ, R172.H0_H0 ;  /* 0x200000acff5a7230 */ /* 0x022fe20000004100 */
[----:B------:R-:W-:Y:S01]  /*2a70*/  ISETP.GT.AND P2, PT, R0, 0x11, P0 ;  /* 0x000000110000780c */ /* 0x000fe20000744270 */
[----:B------:R-:W-:Y:S03]  /*2a80*/  BSSY B1, `(.L_x_48) ;  /* 0x000000a000017945 */ /* 0x000fe60003800000 */
[----:B------:R-:W-:Y:S01]  /*2a90*/  FMUL R91, R90, R155 ;  /* 0x0000009b5a5b7220 */ /* 0x000fe20000400000 */
[----:B------:R-:W-:-:S03]  /*2aa0*/  @P1 MOV R90, R168 ;  /* 0x000000a8005a1202 */ /* 0x000fc60000000f00 */
[----:B------:R-:W-:-:S05]  /*2ab0*/  FFMA R91, R98, R154, R91 ;  /* 0x0000009a625b7223 */ /* 0x000fca000000005b */
[----:B------:R-:W-:-:S04]  /*2ac0*/  F2FP.F16.F32.PACK_AB R91, RZ, R91 ;  /* 0x0000005bff5b723e */ /* 0x000fc800000000ff */
[----:B------:R-:W-:Y:S01]  /*2ad0*/  PRMT R92, R91, 0x7610, R92 ;  /* 0x000076105b5c7816 */ /* 0x000fe2000000005c */
[----:B------:R-:W-:-:S05]  /*2ae0*/  @P1 IMAD.MOV.U32 R91, RZ, RZ, R169 ;  /* 0x000000ffff5b1224 */ /* 0x000fca00078e00a9 */
[----:B------:R1:W-:Y:S01]  /*2af0*/  @P1 STG.E.U16 desc[UR36][R90.64+0x20], R92 ;  /* 0x0000205c5a001986 */ /* 0x0003e2000c101524 */
[----:B------:R-:W-:Y:S05]  /*2b00*/  @!P2 BRA `(.L_x_49) ;  /* 0x000000000004a947 */ /* 0x000fea0003800000 */
[----:B------:R0:W5:Y:S02]  /*2b10*/  LDG.E.LTC128B.U16 R172, desc[UR36][R88.64+0x22] ;  /* 0x0000222458ac7981 */ /* 0x000164000c1e1520 */
.L_x_49:
[----:B------:R-:W-:Y:S05]  /*2b20*/  BSYNC B1 ;  /* 0x0000000000017941 */ /* 0x000fea0003800000 */
.L_x_48:
        /* <DEDUP_REMOVED lines=12> */
.L_x_51:
[----:B------:R-:W-:Y:S05]  /*2bf0*/  BSYNC B1 ;  /* 0x0000000000017941 */ /* 0x000fea0003800000 */
.L_x_50:
        /* <DEDUP_REMOVED lines=12> */
.L_x_53:
[----:B------:R-:W-:Y:S05]  /*2cc0*/  BSYNC B1 ;  /* 0x0000000000017941 */ /* 0x000fea0003800000 */
.L_x_52:
[----:B-1---5:R-:W-:Y:S01]  /*2cd0*/  HADD2.F32 R90, -RZ, R172.H0_H0 ;  /* 0x200000acff5a7230 */ /* 0x022fe20000004100 */
[----:B------:R-:W-:Y:S01]  /*2ce0*/  @P2 MOV R91, R159 ;  /* 0x0000009f005b2202 */ /* 0x000fe20000000f00 */
[----:B------:R-:W-:Y:S01]  /*2cf0*/  BSSY B1, `(.L_x_54) ;  /* 0x000000a000017945 */ /* 0x000fe20003800000 */
[----:B------:R-:W-:Y:S02]  /*2d00*/  ISETP.GT.AND P1, PT, R0, 0x18, P0 ;  /* 0x000000180000780c */ /* 0x000fe40000724270 */
        /* <DEDUP_REMOVED lines=8> */
.L_x_55:
[----:B------:R-:W-:Y:S05]  /*2d90*/  BSYNC B1 ;  /* 0x0000000000017941 */ /* 0x000fea0003800000 */
.L_x_54:
        /* <DEDUP_REMOVED lines=12> */
.L_x_57:
[----:B------:R-:W-:Y:S05]  /*2e60*/  BSYNC B1 ;  /* 0x0000000000017941 */ /* 0x000fea0003800000 */
.L_x_56:
        /* <DEDUP_REMOVED lines=12> */
.L_x_59:
[----:B------:R-:W-:Y:S05]  /*2f30*/  BSYNC B1 ;  /* 0x0000000000017941 */ /* 0x000fea0003800000 */
.L_x_58:
        /* <DEDUP_REMOVED lines=12> */
.L_x_61:
[----:B------:R-:W-:Y:S05]  /*3000*/  BSYNC B1 ;  /* 0x0000000000017941 */ /* 0x000fea0003800000 */
.L_x_60:
[----:B-1---5:R-:W-:Y:S01]  /*3010*/  HADD2.F32 R90, -RZ, R172.H0_H0 ;  /* 0x200000acff5a7230 */ /* 0x022fe20000004100 */
[----:B------:R-:W-:Y:S01]  /*3020*/  ISETP.GT.AND P1, PT, R0, 0x20, P0 ;  /* 0x000000200000780c */ /* 0x000fe20000724270 */
[----:B------:R-:W-:Y:S01]  /*3030*/  @P2 IMAD.MOV.U32 R91, RZ, RZ, R159 ;  /* 0x000000ffff5b2224 */ /* 0x000fe200078e009f */
[----:B------:R-:W-:Y:S02]  /*3040*/  BSSY B1, `(.L_x_62) ;  /* 0x0000009000017945 */ /* 0x000fe40003800000 */
[----:B------:R-:W-:-:S04]  /*3050*/  FMUL R90, R90, R155 ;  /* 0x0000009b5a5a7220 */ /* 0x000fc80000400000 */
[----:B------:R-:W-:-:S05]  /*3060*/  FFMA R90, R105, R154, R90 ;  /* 0x0000009a695a7223 */ /* 0x000fca000000005a */
[----:B------:R-:W-:-:S04]  /*3070*/  F2FP.F16.F32.PACK_AB R90, RZ, R90 ;  /* 0x0000005aff5a723e */ /* 0x000fc800000000ff */
[----:B------:R-:W-:Y:S02]  /*3080*/  PRMT R92, R90, 0x7610, R92 ;  /* 0x000076105a5c7816 */ /* 0x000fe4000000005c */
[----:B------:R-:W-:-:S05]  /*3090*/  @P2 MOV R90, R158 ;  /* 0x0000009e005a2202 */ /* 0x000fca0000000f00 */
[----:B------:R1:W-:Y:S01]  /*30a0*/  @P2 STG.E.U16 desc[UR36][R90.64+0x42], R92 ;  /* 0x0000425c5a002986 */ /* 0x0003e2000c101524 */
[----:B------:R-:W-:Y:S05]  /*30b0*/  @!P1 BRA `(.L_x_63) ;  /* 0x0000000000049947 */ /* 0x000fea0003800000 */
[----:B------:R0:W5:Y:S02]  /*30c0*/  LDG.E.LTC128B.U16 R172, desc[UR36][R88.64+0x40] ;  /* 0x0000402458ac7981 */ /* 0x000164000c1e1520 */
.L_x_63:
[----:B------:R-:W-:Y:S05]  /*30d0*/  BSYNC B1 ;  /* 0x0000000000017941 */ /* 0x000fea0003800000 */
.L_x_62:
        /* <DEDUP_REMOVED lines=12> */
.L_x_65:
[----:B------:R-:W-:Y:S05]  /*31a0*/  BSYNC B1 ;  /* 0x0000000000017941 */ /* 0x000fea0003800000 */
.L_x_64:
        /* <DEDUP_REMOVED lines=12> */
.L_x_67:
[----:B------:R-:W-:Y:S05]  /*3270*/  BSYNC B1 ;  /* 0x0000000000017941 */ /* 0x000fea0003800000 */
.L_x_66:
        /* <DEDUP_REMOVED lines=12> */
.L_x_69:
[----:B------:R-:W-:Y:S05]  /*3340*/  BSYNC B1 ;  /* 0x0000000000017941 */ /* 0x000fea0003800000 */
.L_x_68:
        /* <DEDUP_REMOVED lines=12> */
.L_x_71:
[----:B------:R-:W-:Y:S05]  /*3410*/  BSYNC B1 ;  /* 0x0000000000017941 */ /* 0x000fea0003800000 */
.L_x_70:
        /* <DEDUP_REMOVED lines=12> */
.L_x_73:
[----:B------:R-:W-:Y:S05]  /*34e0*/  BSYNC B1 ;  /* 0x0000000000017941 */ /* 0x000fea0003800000 */
.L_x_72:
        /* <DEDUP_REMOVED lines=12> */
.L_x_75:
[----:B------:R-:W-:Y:S05]  /*35b0*/  BSYNC B1 ;  /* 0x0000000000017941 */ /* 0x000fea0003800000 */
.L_x_74:
        /* <DEDUP_REMOVED lines=12> */
.L_x_77:
[----:B------:R-:W-:Y:S05]  /*3680*/  BSYNC B1 ;  /* 0x0000000000017941 */ /* 0x000fea0003800000 */
.L_x_76:
        /* <DEDUP_REMOVED lines=12> */
.L_x_79:
[----:B------:R-:W-:Y:S05]  /*3750*/  BSYNC B1 ;  /* 0x0000000000017941 */ /* 0x000fea0003800000 */
.L_x_78:
        /* <DEDUP_REMOVED lines=12> */
.L_x_81:
[----:B------:R-:W-:Y:S05]  /*3820*/  BSYNC B1 ;  /* 0x0000000000017941 */ /* 0x000fea0003800000 */
.L_x_80:
        /* <DEDUP_REMOVED lines=12> */
.L_x_83:
[----:B------:R-:W-:Y:S05]  /*38f0*/  BSYNC B1 ;  /* 0x0000000000017941 */ /* 0x000fea0003800000 */
.L_x_82:
        /* <DEDUP_REMOVED lines=12> */
.L_x_85:
[----:B------:R-:W-:Y:S05]  /*39c0*/  BSYNC B1 ;  /* 0x0000000000017941 */ /* 0x000fea0003800000 */
.L_x_84:
        /* <DEDUP_REMOVED lines=12> */
.L_x_87:
[----:B------:R-:W-:Y:S05]  /*3a90*/  BSYNC B1 ;  /* 0x0000000000017941 */ /* 0x000fea0003800000 */
.L_x_86:
        /* <DEDUP_REMOVED lines=12> */
.L_x_89:
[----:B------:R-:W-:Y:S05]  /*3b60*/  BSYNC B1 ;  /* 0x0000000000017941 */ /* 0x000fea0003800000 */
.L_x_88:
        /* <DEDUP_REMOVED lines=12> */
.L_x_91:
[----:B------:R-:W-:Y:S05]  /*3c30*/  BSYNC B1 ;  /* 0x0000000000017941 */ /* 0x000fea0003800000 */
.L_x_90:
        /* <DEDUP_REMOVED lines=12> */
.L_x_93:
[----:B------:R-:W-:Y:S05]  /*3d00*/  BSYNC B1 ;  /* 0x0000000000017941 */ /* 0x000fea0003800000 */
.L_x_92:
        /* <DEDUP_REMOVED lines=12> */
.L_x_95:
[----:B------:R-:W-:Y:S05]  /*3dd0*/  BSYNC B1 ;  /* 0x0000000000017941 */ /* 0x000fea0003800000 */
.L_x_94:
        /* <DEDUP_REMOVED lines=12> */
.L_x_97:
[----:B------:R-:W-:Y:S05]  /*3ea0*/  BSYNC B1 ;  /* 0x0000000000017941 */ /* 0x000fea0003800000 */
.L_x_96:
        /* <DEDUP_REMOVED lines=12> */
.L_x_99:
[----:B------:R-:W-:Y:S05]  /*3f70*/  BSYNC B1 ;  /* 0x0000000000017941 */ /* 0x000fea0003800000 */
.L_x_98:
        /* <DEDUP_REMOVED lines=12> */
.L_x_101:
[----:B------:R-:W-:Y:S05]  /*4040*/  BSYNC B1 ;  /* 0x0000000000017941 */ /* 0x000fea0003800000 */
.L_x_100:
        /* <DEDUP_REMOVED lines=12> */
.L_x_103:
[----:B------:R-:W-:Y:S05]  /*4110*/  BSYNC B1 ;  /* 0x0000000000017941 */ /* 0x000fea0003800000 */
.L_x_102:
        /* <DEDUP_REMOVED lines=12> */
.L_x_105:
[----:B------:R-:W-:Y:S05]  /*41e0*/  BSYNC B1 ;  /* 0x0000000000017941 */ /* 0x000fea0003800000 */
.L_x_104:
        /* <DEDUP_REMOVED lines=12> */
.L_x_107:
[----:B------:R-:W-:Y:S05]  /*42b0*/  BSYNC B1 ;  /* 0x0000000000017941 */ /* 0x000fea0003800000 */
.L_x_106:
        /* <DEDUP_REMOVED lines=12> */
.L_x_109:
[----:B------:R-:W-:Y:S05]  /*4380*/  BSYNC B1 ;  /* 0x0000000000017941 */ /* 0x000fea0003800000 */
.L_x_108:
        /* <DEDUP_REMOVED lines=12> */
.L_x_111:
[----:B------:R-:W-:Y:S05]  /*4450*/  BSYNC B1 ;  /* 0x0000000000017941 */ /* 0x000fea0003800000 */
.L_x_110:
        /* <DEDUP_REMOVED lines=12> */
.L_x_113:
[----:B------:R-:W-:Y:S05]  /*4520*/  BSYNC B1 ;  /* 0x0000000000017941 */ /* 0x000fea0003800000 */
.L_x_112:
        /* <DEDUP_REMOVED lines=12> */
.L_x_115:
[----:B------:R-:W-:Y:S05]  /*45f0*/  BSYNC B1 ;  /* 0x0000000000017941 */ /* 0x000fea0003800000 */
.L_x_114:
        /* <DEDUP_REMOVED lines=12> */
.L_x_117:
[----:B------:R-:W-:Y:S05]  /*46c0*/  BSYNC B1 ;  /* 0x0000000000017941 */ /* 0x000fea0003800000 */
.L_x_116:
        /* <DEDUP_REMOVED lines=12> */
.L_x_119:
[----:B------:R-:W-:Y:S05]  /*4790*/  BSYNC B1 ;  /* 0x0000000000017941 */ /* 0x000fea0003800000 */
.L_x_118:
        /* <DEDUP_REMOVED lines=12> */
.L_x_121:
[----:B------:R-:W-:Y:S05]  /*4860*/  BSYNC B1 ;  /* 0x0000000000017941 */ /* 0x000fea0003800000 */
.L_x_120:
        /* <DEDUP_REMOVED lines=12> */
.L_x_123:
[----:B------:R-:W-:Y:S05]  /*4930*/  BSYNC B1 ;  /* 0x0000000000017941 */ /* 0x000fea0003800000 */
.L_x_122:
        /* <DEDUP_REMOVED lines=12> */
.L_x_125:
[----:B------:R-:W-:Y:S05]  /*4a00*/  BSYNC B1 ;  /* 0x0000000000017941 */ /* 0x000fea0003800000 */
.L_x_124:
        /* <DEDUP_REMOVED lines=12> */
.L_x_127:
[----:B------:R-:W-:Y:S05]  /*4ad0*/  BSYNC B1 ;  /* 0x0000000000017941 */ /* 0x000fea0003800000 */
.L_x_126:
        /* <DEDUP_REMOVED lines=12> */
.L_x_129:
[----:B------:R-:W-:Y:S05]  /*4ba0*/  BSYNC B1 ;  /* 0x0000000000017941 */ /* 0x000fea0003800000 */
.L_x_128:
        /* <DEDUP_REMOVED lines=12> */
.L_x_131:
[----:B------:R-:W-:Y:S05]  /*4c70*/  BSYNC B1 ;  /* 0x0000000000017941 */ /* 0x000fea0003800000 */
.L_x_130:
        /* <DEDUP_REMOVED lines=12> */
.L_x_133:
[----:B------:R-:W-:Y:S05]  /*4d40*/  BSYNC B1 ;  /* 0x0000000000017941 */ /* 0x000fea0003800000 */
.L_x_132:
        /* <DEDUP_REMOVED lines=12> */
.L_x_135:
[----:B------:R-:W-:Y:S05]  /*4e10*/  BSYNC B1 ;  /* 0x0000000000017941 */ /* 0x000fea0003800000 */
.L_x_134:
        /* <DEDUP_REMOVED lines=12> */
.L_x_137:
[----:B------:R-:W-:Y:S05]  /*4ee0*/  BSYNC B1 ;  /* 0x0000000000017941 */ /* 0x000fea0003800000 */
.L_x_136:
        /* <DEDUP_REMOVED lines=12> */
.L_x_139:
[----:B------:R-:W-:Y:S05]  /*4fb0*/  BSYNC B1 ;  /* 0x0000000000017941 */ /* 0x000fea0003800000 */
.L_x_138:
        /* <DEDUP_REMOVED lines=12> */
.L_x_141:
[----:B------:R-:W-:Y:S05]  /*5080*/  BSYNC B1 ;  /* 0x0000000000017941 */ /* 0x000fea0003800000 */
.L_x_140:
        /* <DEDUP_REMOVED lines=12> */
.L_x_143:
[----:B------:R-:W-:Y:S05]  /*5150*/  BSYNC B1 ;  /* 0x0000000000017941 */ /* 0x000fea0003800000 */
.L_x_142:
        /* <DEDUP_REMOVED lines=12> */
.L_x_145:
[----:B------:R-:W-:Y:S05]  /*5220*/  BSYNC B1 ;  /* 0x0000000000017941 */ /* 0x000fea0003800000 */
.L_x_144:
        /* <DEDUP_REMOVED lines=12> */
.L_x_147:
[----:B------:R-:W-:Y:S05]  /*52f0*/  BSYNC B1 ;  /* 0x0000000000017941 */ /* 0x000fea0003800000 */
.L_x_146:
        /* <DEDUP_REMOVED lines=12> */
.L_x_149:
[----:B------:R-:W-:Y:S05]  /*53c0*/  BSYNC B1 ;  /* 0x0000000000017941 */ /* 0x000fea0003800000 */
.L_x_148:
        /* <DEDUP_REMOVED lines=12> */
.L_x_151:
[----:B------:R-:W-:Y:S05]  /*5490*/  BSYNC B1 ;  /* 0x0000000000017941 */ /* 0x000fea0003800000 */
.L_x_150:
[----:B-----5:R-:W-:Y:S01]  /*54a0*/  HADD2.F32 R8, -RZ, R172.H0_H0 ;  /* 0x200000acff087230 */ /* 0x020fe20000004100 */
[----:B------:R-:W-:Y:S01]  /*54b0*/  ISETP.GT.AND P1, PT, R0, 0x79, P0 ;  /* 0x000000790000780c */ /* 0x000fe20000724270 */
[----:B------:R-:W-:Y:S01]  /*54c0*/  BSSY B1, `(.L_x_152) ;  /* 0x000000c000017945 */ /* 0x000fe20003800000 */
[----:B------:R-:W-:Y:S02]  /*54d0*/  IADD3 R153, P0, R153, 0x80, RZ ;  /* 0x0000008099997810 */ /* 0x000fe40007f1e0ff */
[----:B-1----:R-:W-:Y:S01]  /*54e0*/  FMUL R91, R8, R155 ;  /* 0x0000009b085b7220 */ /* 0x002fe20000400000 */
[----:B------:R-:W-:-:S03]  /*54f0*/  @P2 MOV R8, R168 ;  /* 0x000000a800082202 */ /* 0x000fc60000000f00 */
[----:B------:R-:W-:-:S05]  /*5500*/  FFMA R91, R150, R154, R91 ;  /* 0x0000009a965b7223 */ /* 0x000fca000000005b */
[----:B------:R-:W-:-:S04]  /*5510*/  F2FP.F16.F32.PACK_AB R91, RZ, R91 ;  /* 0x0000005bff5b723e */ /* 0x000fc800000000ff */
[----:B------:R-:W-:Y:S01]  /*5520*/  PRMT R90, R91, 0x7610, R90 ;  /* 0x000076105b5a7816 */ /* 0x000fe2000000005a */
[----:B------:R-:W-:Y:S02]  /*5530*/  IMAD.X R91, RZ, RZ, R9, P0 ;  /* 0x000000ffff5b7224 */ /* 0x000fe400000e0609 */
[----:B------:R-:W-:-:S05]  /*5540*/  @P2 IMAD.MOV.U32 R9, RZ, RZ, R169 ;  /* 0x000000ffff092224 */ /* 0x000fca00078e00a9 */
[----:B------:R1:W-:Y:S01]  /*5550*/  @P2 STG.E.U16 desc[UR36][R8.64+0xf0], R90 ;  /* 0x0000f05a08002986 */ /* 0x0003e2000c101524 */
[----:B------:R-:W-:Y:S05]  /*5560*/  @!P1 BRA `(.L_x_153) ;  /* 0x0000000000049947 */ /* 0x000fea0003800000 */
[----:B------:R0:W5:Y:S02]  /*5570*/  LDG.E.LTC128B.U16 R172, desc[UR36][R88.64+0xf2] ;  /* 0x0000f22458ac7981 */ /* 0x000164000c1e1520 */
.L_x_153:
[----:B------:R-:W-:Y:S05]  /*5580*/  BSYNC B1 ;  /* 0x0000000000017941 */ /* 0x000fea0003800000 */
.L_x_152:
[----:B-1---5:R-:W-:Y:S01]  /*5590*/  HADD2.F32 R8, -RZ, R172.H0_H0 ;  /* 0x200000acff087230 */ /* 0x022fe20000004100 */
[----:B------:R-:W-:Y:S01]  /*55a0*/  ISETP.GT.AND P0, PT, R3, 0x80, PT ;  /* 0x000000800300780c */ /* 0x000fe20003f04270 */
[----:B------:R-:W-:-:S03]  /*55b0*/  IMAD R90, R91, R14, RZ ;  /* 0x0000000e5b5a7224 */ /* 0x000fc600078e02ff */
[----:B0-2---:R-:W-:Y:S01]  /*55c0*/  FMUL R88, R8, R155 ;  /* 0x0000009b08587220 */ /* 0x005fe20000400000 */
[C---:B------:R-:W-:Y:S01]  /*55d0*/  IMAD R97, R153.reuse, R15, R90 ;  /* 0x0000000f99617224 */ /* 0x040fe200078e025a */
[----:B------:R-:W-:Y:S01]  /*55e0*/  ISETP.GT.AND P3, PT, R0, RZ, P0 ;  /* 0x000000ff0000720c */ /* 0x000fe20000764270 */
[----:B------:R-:W-:-:S04]  /*55f0*/  IMAD.WIDE.U32 R8, R153, R14, R156 ;  /* 0x0000000e99087225 */ /* 0x000fc800078e009c */
[----:B------:R-:W-:Y:S01]  /*5600*/  FFMA R151, R151, R154, R88 ;  /* 0x0000009a97977223 */ /* 0x000fe20000000058 */
[----:B------:R-:W-:Y:S01]  /*5610*/  IMAD.IADD R9, R9, 0x1, R97 ;  /* 0x0000000109097824 */ /* 0x000fe200078e0261 */
[----:B------:R-:W-:-:S03]  /*5620*/  LEA R88, P2, R8, R10, 0x1 ;  /* 0x0000000a08587211 */ /* 0x000fc600078408ff */
[----:B------:R-:W-:Y:S02]  /*5630*/  F2FP.F16.F32.PACK_AB R151, RZ, R151 ;  /* 0x00000097ff97723e */ /* 0x000fe400000000ff */
[----:B------:R-:W-:-:S03]  /*5640*/  LEA.HI.X R89, R8, R11, R9, 0x1, P2 ;  /* 0x0000000b08597211 */ /* 0x000fc600010f0c09 */
[----:B------:R0:W-:Y:S04]  /*5650*/  @P1 STG.E.U16 desc[UR36][R168.64+0xf2], R151 ;  /* 0x0000f297a8001986 */ /* 0x0001e8000c101524 */
[----:B------:R-:W2:Y:S01]  /*5660*/  @P3 LDG.E.LTC128B.U16 R172, desc[UR36][R88.64] ;  /* 0x0000002458ac3981 */ /* 0x000ea2000c1e1520 */
[----:B------:R-:W-:Y:S01]  /*5670*/  IMAD.WIDE.U32 R8, R153, R14, R6 ;  /* 0x0000000e99087225 */ /* 0x000fe200078e0006 */
[----:B------:R-:W-:Y:S01]  /*5680*/  SHF.L.U64.HI R95, R4, 0x8, R5 ;  /* 0x00000008045f7819 */ /* 0x000fe20000010205 */
[----:B------:R-:W-:Y:S01]  /*5690*/  BSSY B1, `(.L_x_154) ;  /* 0x0000011000017945 */ /* 0x000fe20003800000 */
[----:B------:R-:W-:Y:S01]  /*56a0*/  ISETP.GT.AND P2, PT, R0, 0x1, P0 ;  /* 0x000000010000780c */ /* 0x000fe20000744270 */
[----:B------:R-:W-:Y:S02]  /*56b0*/  IMAD.IADD R9, R97, 0x1, R9 ;  /* 0x0000000161097824 */ /* 0x000fe400078e0209 */
[----:B------:R-:W-:-:S02]  /*56c0*/  IMAD.SHL.U32 R93, R4, 0x100, RZ ;  /* 0x00000100045d7824 */ /* 0x000fc400078e00ff */
[----:B--2---:R-:W-:-:S05]  /*56d0*/  HADD2.F32 R90, -RZ, R172.H0_H0 ;  /* 0x200000acff5a7230 */ /* 0x004fca0000004100 */
[----:B------:R-:W-:Y:S01]  /*56e0*/  FMUL R15, R90, R155 ;  /* 0x0000009b5a0f7220 */ /* 0x000fe20000400000 */
[----:B------:R-:W-:Y:S01]  /*56f0*/  IMAD.WIDE.U32 R90, R23, R12, R8 ;  /* 0x0000000c175a7225 */ /* 0x000fe200078e0008 */
[----:B------:R-:W-:-:S03]  /*5700*/  IADD3 R8, P1, R93, R158, RZ ;  /* 0x0000009e5d087210 */ /* 0x000fc60007f3e0ff */
[----:B------:R-:W-:Y:S01]  /*5710*/  FFMA R15, R24, R154, R15 ;  /* 0x0000009a180f7223 */ /* 0x000fe2000000000f */
[----:B------:R-:W-:Y:S01]  /*5720*/  IMAD.IADD R5, R13, 0x1, R91 ;  /* 0x000000010d057824 */ /* 0x000fe200078e025b */
[C---:B------:R-:W-:Y:S01]  /*5730*/  LEA R4, P4, R90.reuse, R10, 0x1 ;  /* 0x0000000a5a047211 */ /* 0x040fe200078808ff */
[----:B------:R-:W-:Y:S02]  /*5740*/  IMAD.X R9, R95, 0x1, R159, P1 ;  /* 0x000000015f097824 */ /* 0x000fe400008e069f */
[----:B------:R-:W-:Y:S02]  /*5750*/  F2FP.F16.F32.PACK_AB R15, RZ, R15 ;  /* 0x0000000fff0f723e */ /* 0x000fe400000000ff */
[----:B------:R-:W-:-:S03]  /*5760*/  LEA.HI.X R5, R90, R11, R5, 0x1, P4 ;  /* 0x0000000b5a057211 */ /* 0x000fc600020f0c05 */
[----:B------:R0:W-:Y:S01]  /*5770*/  @P3 STG.E.U16 desc[UR36][R8.64], R15 ;  /* 0x0000000f08003986 */ /* 0x0001e2000c101524 */
[----:B------:R-:W-:Y:S05]  /*5780*/  @!P2 BRA `(.L_x_155) ;  /* 0x000000000004a947 */ /* 0x000fea0003800000 */
[----:B------:R1:W5:Y:S02]  /*5790*/  LDG.E.LTC128B.U16 R172, desc[UR36][R4.64+0x2] ;  /* 0x0000022404ac7981 */ /* 0x000364000c1e1520 */
.L_x_155:
[----:B------:R-:W-:Y:S05]  /*57a0*/  BSYNC B1 ;  /* 0x0000000000017941 */ /* 0x000fea0003800000 */
.L_x_154:
[----:B-----5:R-:W-:Y:S01]  /*57b0*/  HADD2.F32 R24, -RZ, R172.H0_H0 ;  /* 0x200000acff187230 */ /* 0x020fe20000004100 */
[----:B------:R-:W-:Y:S01]  /*57c0*/  ISETP.GT.AND P1, PT, R3, 0x88, PT ;  /* 0x000000880300780c */ /* 0x000fe20003f24270 */
[----:B0-----:R-:W-:Y:S01]  /*57d0*/  IMAD.WIDE.U32 R14, R153, R14, R162 ;  /* 0x0000000e990e7225 */ /* 0x001fe200078e00a2 */
[----:B------:R-:W-:Y:S03]  /*57e0*/  BSSY B1, `(.L_x_156) ;  /* 0x000000e000017945 */ /* 0x000fe60003800000 */
[----:B------:R-:W-:Y:S01]  /*57f0*/  FMUL R24, R24, R155 ;  /* 0x0000009b18187220 */ /* 0x000fe20000400000 */
[----:B------:R-:W-:Y:S02]  /*5800*/  ISETP.GT.AND P3, PT, R0, RZ, P1 ;  /* 0x000000ff0000720c */ /* 0x000fe40000f64270 */
[----:B------:R-:W-:Y:S01]  /*5810*/  IADD3 R21, P5, R20, R14, RZ ;  /* 0x0000000e14157210 */ /* 0x000fe20007fbe0ff */
[----:B------:R-:W-:Y:S01]  /*5820*/  FFMA R24, R25, R154, R24 ;  /* 0x0000009a19187223 */ /* 0x000fe20000000018 */
[----:B------:R-:W-:-:S02]  /*5830*/  IADD3 R97, R97, R15, RZ ;  /* 0x0000000f61617210 */ /* 0x000fc40007ffe0ff */
[----:B------:R-:W-:Y:S02]  /*5840*/  IADD3 R20, P4, R6, R14, RZ ;  /* 0x0000000e06147210 */ /* 0x000fe40007f9e0ff */
[----:B------:R-:W-:Y:S01]  /*5850*/  F2FP.F16.F32.PACK_AB R24, RZ, R24 ;  /* 0x00000018ff18723e */ /* 0x000fe200000000ff */
[----:B------:R-:W-:Y:S01]  /*5860*/  IMAD.X R156, R97, 0x1, R157, P5 ;  /* 0x00000001619c7824 */ /* 0x000fe200028e069d */
[----:B------:R-:W-:-:S03]  /*5870*/  LEA R14, P5, R21, R10, 0x1 ;  /* 0x0000000a150e7211 */ /* 0x000fc600078a08ff */
[----:B------:R0:W-:Y:S01]  /*5880*/  @P2 STG.E.U16 desc[UR36][R8.64+0x2], R24 ;  /* 0x0000021808002986 */ /* 0x0001e2000c101524 */
[----:B------:R-:W-:Y:S01]  /*5890*/  LEA.HI.X R15, R21, R11, R156, 0x1, P5 ;  /* 0x0000000b150f7211 */ /* 0x000fe200028f0c9c */
[----:B------:R-:W-:Y:S08]  /*58a0*/  @!P3 BRA `(.L_x_157) ;  /* 0x000000000004b947 */ /* 0x000ff00003800000 */
[----:B------:R2:W5:Y:S02]  /*58b0*/  LDG.E.LTC128B.U16 R172, desc[UR36][R14.64] ;  /* 0x000000240eac7981 */ /* 0x000564000c1e1520 */
.L_x_157:
[----:B------:R-:W-:Y:S05]  /*58c0*/  BSYNC B1 ;  /* 0x0000000000017941 */ /* 0x000fea0003800000 */
.L_x_156:
[----:B-----5:R-:W-:Y:S01]  /*58d0*/  HADD2.F32 R6, -RZ, R172.H0_H0 ;  /* 0x200000acff067230 */ /* 0x020fe20000004100 */
[----:B------:R-:W-:Y:S01]  /*58e0*/  ISETP.GT.AND P2, PT, R0, 0x1, P1 ;  /* 0x000000010000780c */ /* 0x000fe20000f44270 */
[----:B------:R-:W-:Y:S01]  /*58f0*/  IMAD.X R21, R7, 0x1, R97, P4 ;  /* 0x0000000107157824 */ /* 0x000fe200020e0661 */
[----:B------:R-:W-:Y:S02]  /*5900*/  BSSY B1, `(.L_x_158) ;  /* 0x000000d000017945 */ /* 0x000fe40003800000 */
[----:B------:R-:W-:Y:S01]  /*5910*/  FMUL R3, R6, R155 ;  /* 0x0000009b06037220 */ /* 0x000fe20000400000 */
[----:B------:R-:W-:Y:S01]  /*5920*/  IADD3 R6, P4, R8, R165, RZ ;  /* 0x000000a508067210 */ /* 0x000fe20007f9e0ff */
[----:B--2---:R-:W-:-:S04]  /*5930*/  IMAD.WIDE.U32 R14, R23, R12, R20 ;  /* 0x0000000c170e7225 */ /* 0x004fc800078e0014 */
[----:B------:R-:W-:Y:S01]  /*5940*/  FFMA R3, R26, R154, R3 ;  /* 0x0000009a1a037223 */ /* 0x000fe20000000003 */
[----:B------:R-:W-:Y:S01]  /*5950*/  IMAD.X R7, R9, 0x1, R167, P4 ;  /* 0x0000000109077824 */ /* 0x000fe200020e06a7 */
[----:B------:R-:W-:Y:S01]  /*5960*/  LEA R10, P5, R14, R10, 0x1 ;  /* 0x0000000a0e0a7211 */ /* 0x000fe200078a08ff */
[----:B------:R-:W-:Y:S02]  /*5970*/  IMAD.IADD R13, R13, 0x1, R15 ;  /* 0x000000010d0d7824 */ /* 0x000fe400078e020f */
[----:B------:R-:W-:-:S03]  /*5980*/  F2FP.F16.F32.PACK_AB R3, RZ, R3 ;  /* 0x00000003ff03723e */ /* 0x000fc600000000ff */
[----:B------:R-:W-:Y:S02]  /*5990*/  LEA.HI.X R11, R14, R11, R13, 0x1, P5 ;  /* 0x0000000b0e0b7211 */ /* 0x000fe400028f0c0d */
[----:B------:R2:W-:Y:S01]  /*59a0*/  @P3 STG.E.U16 desc[UR36][R6.64], R3 ;  /* 0x0000000306003986 */ /* 0x0005e2000c101524 */
[----:B------:R-:W-:Y:S05]  /*59b0*/  @!P2 BRA `(.L_x_159) ;  /* 0x000000000004a947 */ /* 0x000fea0003800000 */
[----:B------:R0:W5:Y:S02]  /*59c0*/  LDG.E.LTC128B.U16 R172, desc[UR36][R10.64+0x2] ;  /* 0x000002240aac7981 */ /* 0x000164000c1e1520 */
.L_x_159:
[----:B------:R-:W-:Y:S05]  /*59d0*/  BSYNC B1 ;  /* 0x0000000000017941 */ /* 0x000fea0003800000 */
.L_x_158:
[----:B-----5:R-:W-:Y:S01]  /*59e0*/  HADD2.F32 R12, -RZ, R172.H0_H0 ;  /* 0x200000acff0c7230 */ /* 0x020fe20000004100 */
[----:B------:R-:W-:Y:S01]  /*59f0*/  ISETP.GT.AND P3, PT, R0, 0x8, P0 ;  /* 0x000000080000780c */ /* 0x000fe20000764270 */
[----:B------:R-:W-:Y:S03]  /*5a00*/  BSSY B1, `(.L_x_160) ;  /* 0x0000007000017945 */ /* 0x000fe60003800000 */
[----:B------:R-:W-:-:S04]  /*5a10*/  FMUL R12, R12, R155 ;  /* 0x0000009b0c0c7220 */ /* 0x000fc80000400000 */
[----:B------:R-:W-:-:S05]  /*5a20*/  FFMA R12, R27, R154, R12 ;  /* 0x0000009a1b0c7223 */ /* 0x000fca000000000c */
[----:B------:R-:W-:-:S05]  /*5a30*/  F2FP.F16.F32.PACK_AB R12, RZ, R12 ;  /* 0x0000000cff0c723e */ /* 0x000fca00000000ff */
[----:B------:R0:W-:Y:S01]  /*5a40*/  @P2 STG.E.U16 desc[UR36][R6.64+0x2], R12 ;  /* 0x0000020c06002986 */ /* 0x0001e2000c101524 */
[----:B------:R-:W-:Y:S05]  /*5a50*/  @!P3 BRA `(.L_x_161) ;  /* 0x000000000004b947 */ /* 0x000fea0003800000 */
[----:B------:R0:W5:Y:S02]  /*5a60*/  LDG.E.LTC128B.U16 R172, desc[UR36][R4.64+0x10] ;  /* 0x0000102404ac7981 */ /* 0x000164000c1e1520 */
.L_x_161:
[----:B------:R-:W-:Y:S05]  /*5a70*/  BSYNC B1 ;  /* 0x0000000000017941 */ /* 0x000fea0003800000 */
.L_x_160:
[----:B0-2--5:R-:W-:Y:S01]  /*5a80*/  HADD2.F32 R6, -RZ, R172.H0_H0 ;  /* 0x200000acff067230 */ /* 0x025fe20000004100 */
[----:B------:R-:W-:Y:S01]  /*5a90*/  ISETP.GT.AND P2, PT, R0, 0x9, P0 ;  /* 0x000000090000780c */ /* 0x000fe20000744270 */
[----:B------:R-:W-:Y:S01]  /*5aa0*/  IMAD.MOV.U32 R7, RZ, RZ, R9 ;  /* 0x000000ffff077224 */ /* 0x000fe200078e0009 */
[----:B------:R-:W-:Y:S02]  /*5ab0*/  BSSY B1, `(.L_x_162) ;  /* 0x0000008000017945 */ /* 0x000fe40003800000 */
[----:B------:R-:W-:Y:S01]  /*5ac0*/  FMUL R3, R6, R155 ;  /* 0x0000009b06037220 */ /* 0x000fe20000400000 */
[----:B------:R-:W-:-:S03]  /*5ad0*/  IMAD.MOV.U32 R6, RZ, RZ, R8 ;  /* 0x000000ffff067224 */ /* 0x000fc600078e0008 */
[----:B------:R-:W-:-:S05]  /*5ae0*/  FFMA R3, R28, R154, R3 ;  /* 0x0000009a1c037223 */ /* 0x000fca0000000003 */
[----:B------:R-:W-:-:S05]  /*5af0*/  F2FP.F16.F32.PACK_AB R3, RZ, R3 ;  /* 0x00000003ff03723e */ /* 0x000fca00000000ff */
[----:B------:R0:W-:Y:S01]  /*5b00*/  @P3 STG.E.U16 desc[UR36][R6.64+0x10], R3 ;  /* 0x0000100306003986 */ /* 0x0001e2000c101524 */
[----:B------:R-:W-:Y:S05]  /*5b10*/  @!P2 BRA `(.L_x_163) ;  /* 0x000000000004a947 */ /* 0x000fea0003800000 */
[----:B------:R2:W5:Y:S02]  /*5b20*/  LDG.E.LTC128B.U16 R172, desc[UR36][R4.64+0x12] ;  /* 0x0000122404ac7981 */ /* 0x000564000c1e1520 */
.L_x_163:
[----:B------:R-:W-:Y:S05]  /*5b30*/  BSYNC B1 ;  /* 0x0000000000017941 */ /* 0x000fea0003800000 */
.L_x_162:
        /* <DEDUP_REMOVED lines=9> */
.L_x_165:
[----:B------:R-:W-:Y:S05]  /*5bd0*/  BSYNC B1 ;  /* 0x0000000000017941 */ /* 0x000fea0003800000 */
.L_x_164:
[----:B0----5:R-:W-:Y:S01]  /*5be0*/  HADD2.F32 R12, -RZ, R172.H0_H0 ;  /* 0x200000acff0c7230 */ /* 0x021fe20000004100 */
[----:B------:R-:W-:Y:S01]  /*5bf0*/  IADD3 R8, P3, R165, R8, RZ ;  /* 0x00000008a5087210 */ /* 0x000fe20007f7e0ff */
[----:B------:R-:W-:Y:S01]  /*5c00*/  BSSY B1, `(.L_x_166) ;  /* 0x0000009000017945 */ /* 0x000fe20003800000 */
[----:B------:R-:W-:Y:S02]  /*5c10*/  ISETP.GT.AND P2, PT, R0, 0x9, P1 ;  /* 0x000000090000780c */ /* 0x000fe40000f44270 */
[----:B------:R-:W-:Y:S01]  /*5c20*/  FMUL R3, R12, R155 ;  /* 0x0000009b0c037220 */ /* 0x000fe20000400000 */
[----:B------:R-:W-:-:S03]  /*5c30*/  IADD3.X R9, R167, R9, RZ, P3, !PT ;  /* 0x00000009a7097210 */ /* 0x000fc60001ffe4ff */
[----:B------:R-:W-:-:S05]  /*5c40*/  FFMA R3, R30, R154, R3 ;  /* 0x0000009a1e037223 */ /* 0x000fca0000000003 */
[----:B------:R-:W-:-:S05]  /*5c50*/  F2FP.F16.F32.PACK_AB R3, RZ, R3 ;  /* 0x00000003ff03723e */ /* 0x000fca00000000ff */
[----:B------:R0:W-:Y:S01]  /*5c60*/  @P4 STG.E.U16 desc[UR36][R8.64+0x10], R3 ;  /* 0x0000100308004986 */ /* 0x0001e2000c101524 */
[----:B------:R-:W-:Y:S05]  /*5c70*/  @!P2 BRA `(.L_x_167) ;  /* 0x000000000004a947 */ /* 0x000fea0003800000 */
[----:B------:R0:W5:Y:S02]  /*5c80*/  LDG.E.LTC128B.U16 R172, desc[UR36][R10.64+0x12] ;  /* 0x000012240aac7981 */ /* 0x000164000c1e1520 */
.L_x_167:
[----:B------:R-:W-:Y:S05]  /*5c90*/  BSYNC B1 ;  /* 0x0000000000017941 */ /* 0x000fea0003800000 */
.L_x_166:
[----:B0----5:R-:W-:Y:S01]  /*5ca0*/  HADD2.F32 R8, -RZ, R172.H0_H0 ;  /* 0x200000acff087230 */ /* 0x021fe20000004100 */
[----:B------:R-:W-:Y:S01]  /*5cb0*/  ISETP.GT.AND P3, PT, R0, 0x10, P0 ;  /* 0x000000100000780c */ /* 0x000fe20000764270 */
[----:B------:R-:W-:Y:S03]  /*5cc0*/  BSSY B1, `(.L_x_168) ;  /* 0x0000009000017945 */ /* 0x000fe60003800000 */
[----:B------:R-:W-:-:S04]  /*5cd0*/  FMUL R8, R8, R155 ;  /* 0x0000009b08087220 */ /* 0x000fc80000400000 */
[----:B------:R-:W-:Y:S01]  /*5ce0*/  FFMA R31, R31, R154, R8 ;  /* 0x0000009a1f1f7223 */ /* 0x000fe20000000008 */
[----:B------:R-:W-:-:S04]  /*5cf0*/  IADD3 R8, P4, P5, R165, R158, R93 ;  /* 0x0000009ea5087210 */ /* 0x000fc80007d9e05d */
[----:B------:R-:W-:Y:S02]  /*5d00*/  F2FP.F16.F32.PACK_AB R31, RZ, R31 ;  /* 0x0000001fff1f723e */ /* 0x000fe400000000ff */
[----:B------:R-:W-:-:S05]  /*5d10*/  IADD3.X R9, R167, R159, R95, P4, P5 ;  /* 0x0000009fa7097210 */ /* 0x000fca00027ea45f */
[----:B------:R0:W-:Y:S01]  /*5d20*/  @P2 STG.E.U16 desc[UR36][R8.64+0x12], R31 ;  /* 0x0000121f08002986 */ /* 0x0001e2000c101524 */
[----:B------:R-:W-:Y:S05]  /*5d30*/  @!P3 BRA `(.L_x_169) ;  /* 0x000000000004b947 */ /* 0x000fea0003800000 */
[----:B------:R0:W5:Y:S02]  /*5d40*/  LDG.E.LTC128B.U16 R172, desc[UR36][R4.64+0x20] ;  /* 0x0000202404ac7981 */ /* 0x000164000c1e1520 */
.L_x_169:
[----:B------:R-:W-:Y:S05]  /*5d50*/  BSYNC B1 ;  /* 0x0000000000017941 */ /* 0x000fea0003800000 */
.L_x_168:
        /* <DEDUP_REMOVED lines=9> */
.L_x_171:
[----:B------:R-:W-:Y:S05]  /*5df0*/  BSYNC B1 ;  /* 0x0000000000017941 */ /* 0x000fea0003800000 */
.L_x_170:
        /* <DEDUP_REMOVED lines=9> */
.L_x_173:
[----:B------:R-:W-:Y:S05]  /*5e90*/  BSYNC B1 ;  /* 0x0000000000017941 */ /* 0x000fea0003800000 */
.L_x_172:
[----:B0----5:R-:W-:Y:S01]  /*5ea0*/  HADD2.F32 R12, -RZ, R172.H0_H0 ;  /* 0x200000acff0c7230 */ /* 0x021fe20000004100 */
        /* <DEDUP_REMOVED lines=8> */
.L_x_175:
[----:B------:R-:W-:Y:S05]  /*5f30*/  BSYNC B1 ;  /* 0x0000000000017941 */ /* 0x000fea0003800000 */
.L_x_174:
        /* <DEDUP_REMOVED lines=9> */
.L_x_177:
[----:B------:R-:W-:Y:S05]  /*5fd0*/  BSYNC B1 ;  /* 0x0000000000017941 */ /* 0x000fea0003800000 */
.L_x_176:
        /* <DEDUP_REMOVED lines=9> */
.L_x_179:
[----:B------:R-:W-:Y:S05]  /*6070*/  BSYNC B1 ;  /* 0x0000000000017941 */ /* 0x000fea0003800000 */
.L_x_178:
        /* <DEDUP_REMOVED lines=9> */
.L_x_181:
[----:B------:R-:W-:Y:S05]  /*6110*/  BSYNC B1 ;  /* 0x0000000000017941 */ /* 0x000fea0003800000 */
.L_x_180:
        /* <DEDUP_REMOVED lines=9> */
.L_x_183:
[----:B------:R-:W-:Y:S05]  /*61b0*/  BSYNC B1 ;  /* 0x0000000000017941 */ /* 0x000fea0003800000 */
.L_x_182:
        /* <DEDUP_REMOVED lines=9> */
.L_x_185:
[----:B------:R-:W-:Y:S05]  /*6250*/  BSYNC B1 ;  /* 0x0000000000017941 */ /* 0x000fea0003800000 */
.L_x_184:
        /* <DEDUP_REMOVED lines=9> */
.L_x_187:
[----:B------:R-:W-:Y:S05]  /*62f0*/  BSYNC B1 ;  /* 0x0000000000017941 */ /* 0x000fea0003800000 */
.L_x_186:
        /* <DEDUP_REMOVED lines=9> */
.L_x_189:
[----:B------:R-:W-:Y:S05]  /*6390*/  BSYNC B1 ;  /* 0x0000000000017941 */ /* 0x000fea0003800000 */
.L_x_188:
        /* <DEDUP_REMOVED lines=9> */
.L_x_191:
[----:B------:R-:W-:Y:S05]  /*6430*/  BSYNC B1 ;  /* 0x0000000000017941 */ /* 0x000fea0003800000 */
.L_x_190:
        /* <DEDUP_REMOVED lines=9> */
.L_x_193:
[----:B------:R-:W-:Y:S05]  /*64d0*/  BSYNC B1 ;  /* 0x0000000000017941 */ /* 0x000fea0003800000 */
.L_x_192:
        /* <DEDUP_REMOVED lines=9> */
.L_x_195:
[----:B------:R-:W-:Y:S05]  /*6570*/  BSYNC B1 ;  /* 0x0000000000017941 */ /* 0x000fea0003800000 */
.L_x_194:
        /* <DEDUP_REMOVED lines=9> */
.L_x_197:
[----:B------:R-:W-:Y:S05]  /*6610*/  BSYNC B1 ;  /* 0x0000000000017941 */ /* 0x000fea0003800000 */
.L_x_196:
        /* <DEDUP_REMOVED lines=9> */
.L_x_199:
[----:B------:R-:W-:Y:S05]  /*66b0*/  BSYNC B1 ;  /* 0x0000000000017941 */ /* 0x000fea0003800000 */
.L_x_198:
        /* <DEDUP_REMOVED lines=9> */
.L_x_201:
[----:B------:R-:W-:Y:S05]  /*6750*/  BSYNC B1 ;  /* 0x0000000000017941 */ /* 0x000fea0003800000 */
.L_x_200:
        /* <DEDUP_REMOVED lines=9> */
.L_x_203:
[----:B------:R-:W-:Y:S05]  /*67f0*/  BSYNC B1 ;  /* 0x0000000000017941 */ /* 0x000fea0003800000 */
.L_x_202:
        /* <DEDUP_REMOVED lines=9> */
.L_x_205:
[----:B------:R-:W-:Y:S05]  /*6890*/  BSYNC B1 ;  /* 0x0000000000017941 */ /* 0x000fea0003800000 */
.L_x_204:
        /* <DEDUP_REMOVED lines=9> */
.L_x_207:
[----:B------:R-:W-:Y:S05]  /*6930*/  BSYNC B1 ;  /* 0x0000000000017941 */ /* 0x000fea0003800000 */
.L_x_206:
        /* <DEDUP_REMOVED lines=9> */
.L_x_209:
[----:B------:R-:W-:Y:S05]  /*69d0*/  BSYNC B1 ;  /* 0x0000000000017941 */ /* 0x000fea0003800000 */
.L_x_208:
        /* <DEDUP_REMOVED lines=9> */
.L_x_211:
[----:B------:R-:W-:Y:S05]  /*6a70*/  BSYNC B1 ;  /* 0x0000000000017941 */ /* 0x000fea0003800000 */
.L_x_210:
        /* <DEDUP_REMOVED lines=9> */
.L_x_213:
[----:B------:R-:W-:Y:S05]  /*6b10*/  BSYNC B1 ;  /* 0x0000000000017941 */ /* 0x000fea0003800000 */
.L_x_212:
        /* <DEDUP_REMOVED lines=9> */
.L_x_215:
[----:B------:R-:W-:Y:S05]  /*6bb0*/  BSYNC B1 ;  /* 0x0000000000017941 */ /* 0x000fea0003800000 */
.L_x_214:
        /* <DEDUP_REMOVED lines=9> */
.L_x_217:
[----:B------:R-:W-:Y:S05]  /*6c50*/  BSYNC B1 ;  /* 0x0000000000017941 */ /* 0x000fea0003800000 */
.L_x_216:
        /* <DEDUP_REMOVED lines=9> */
.L_x_219:
[----:B------:R-:W-:Y:S05]  /*6cf0*/  BSYNC B1 ;  /* 0x0000000000017941 */ /* 0x000fea0003800000 */
.L_x_218:
        /* <DEDUP_REMOVED lines=9> */
.L_x_221:
[----:B------:R-:W-:Y:S05]  /*6d90*/  BSYNC B1 ;  /* 0x0000000000017941 */ /* 0x000fea0003800000 */
.L_x_220:
        /* <DEDUP_REMOVED lines=9> */
.L_x_223:
[----:B------:R-:W-:Y:S05]  /*6e30*/  BSYNC B1 ;  /* 0x0000000000017941 */ /* 0x000fea0003800000 */
.L_x_222:
        /* <DEDUP_REMOVED lines=9> */
.L_x_225:
[----:B------:R-:W-:Y:S05]  /*6ed0*/  BSYNC B1 ;  /* 0x0000000000017941 */ /* 0x000fea0003800000 */
.L_x_224:
        /* <DEDUP_REMOVED lines=9> */
.L_x_227:
[----:B------:R-:W-:Y:S05]  /*6f70*/  BSYNC B1 ;  /* 0x0000000000017941 */ /* 0x000fea0003800000 */
.L_x_226:
        /* <DEDUP_REMOVED lines=9> */
.L_x_229:
[----:B------:R-:W-:Y:S05]  /*7010*/  BSYNC B1 ;  /* 0x0000000000017941 */ /* 0x000fea0003800000 */
.L_x_228:
        /* <DEDUP_REMOVED lines=9> */
.L_x_231:
[----:B------:R-:W-:Y:S05]  /*70b0*/  BSYNC B1 ;  /* 0x0000000000017941 */ /* 0x000fea0003800000 */
.L_x_230:
        /* <DEDUP_REMOVED lines=9> */
.L_x_233:
[----:B------:R-:W-:Y:S05]  /*7150*/  BSYNC B1 ;  /* 0x0000000000017941 */ /* 0x000fea0003800000 */
.L_x_232:
        /* <DEDUP_REMOVED lines=9> */
.L_x_235:
[----:B------:R-:W-:Y:S05]  /*71f0*/  BSYNC B1 ;  /* 0x0000000000017941 */ /* 0x000fea0003800000 */
.L_x_234:
        /* <DEDUP_REMOVED lines=9> */
.L_x_237:
[----:B------:R-:W-:Y:S05]  /*7290*/  BSYNC B1 ;  /* 0x0000000000017941 */ /* 0x000fea0003800000 */
.L_x_236:
        /* <DEDUP_REMOVED lines=9> */
.L_x_239:
[----:B------:R-:W-:Y:S05]  /*7330*/  BSYNC B1 ;  /* 0x0000000000017941 */ /* 0x000fea0003800000 */
.L_x_238:
        /* <DEDUP_REMOVED lines=9> */
.L_x_241:
[----:B------:R-:W-:Y:S05]  /*73d0*/  BSYNC B1 ;  /* 0x0000000000017941 */ /* 0x000fea0003800000 */
.L_x_240:
        /* <DEDUP_REMOVED lines=9> */
.L_x_243:
[----:B------:R-:W-:Y:S05]  /*7470*/  BSYNC B1 ;  /* 0x0000000000017941 */ /* 0x000fea0003800000 */
.L_x_242:
        /* <DEDUP_REMOVED lines=9> */
.L_x_245:
[----:B------:R-:W-:Y:S05]  /*7510*/  BSYNC B1 ;  /* 0x0000000000017941 */ /* 0x000fea0003800000 */
.L_x_244:
        /* <DEDUP_REMOVED lines=9> */
.L_x_247:
[----:B------:R-:W-:Y:S05]  /*75b0*/  BSYNC B1 ;  /* 0x0000000000017941 */ /* 0x000fea0003800000 */
.L_x_246:
        /* <DEDUP_REMOVED lines=9> */
.L_x_249:
[----:B------:R-:W-:Y:S05]  /*7650*/  BSYNC B1 ;  /* 0x0000000000017941 */ /* 0x000fea0003800000 */
.L_x_248:
        /* <DEDUP_REMOVED lines=9> */
.L_x_251:
[----:B------:R-:W-:Y:S05]  /*76f0*/  BSYNC B1 ;  /* 0x0000000000017941 */ /* 0x000fea0003800000 */
.L_x_250:
        /* <DEDUP_REMOVED lines=9> */
.L_x_253:
[----:B------:R-:W-:Y:S05]  /*7790*/  BSYNC B1 ;  /* 0x0000000000017941 */ /* 0x000fea0003800000 */
.L_x_252:
        /* <DEDUP_REMOVED lines=9> */
.L_x_255:
[----:B------:R-:W-:Y:S05]  /*7830*/  BSYNC B1 ;  /* 0x0000000000017941 */ /* 0x000fea0003800000 */
.L_x_254:
        /* <DEDUP_REMOVED lines=9> */
.L_x_257:
[----:B------:R-:W-:Y:S05]  /*78d0*/  BSYNC B1 ;  /* 0x0000000000017941 */ /* 0x000fea0003800000 */
.L_x_256:
        /* <DEDUP_REMOVED lines=9> */
.L_x_259:
[----:B------:R-:W-:Y:S05]  /*7970*/  BSYNC B1 ;  /* 0x0000000000017941 */ /* 0x000fea0003800000 */
.L_x_258:
        /* <DEDUP_REMOVED lines=9> */
.L_x_261:
[----:B------:R-:W-:Y:S05]  /*7a10*/  BSYNC B1 ;  /* 0x0000000000017941 */ /* 0x000fea0003800000 */
.L_x_260:
        /* <DEDUP_REMOVED lines=9> */
.L_x_263:
[----:B------:R-:W-:Y:S05]  /*7ab0*/  BSYNC B1 ;  /* 0x0000000000017941 */ /* 0x000fea0003800000 */
.L_x_262:
        /* <DEDUP_REMOVED lines=9> */
.L_x_265:
[----:B------:R-:W-:Y:S05]  /*7b50*/  BSYNC B1 ;  /* 0x0000000000017941 */ /* 0x000fea0003800000 */
.L_x_264:
        /* <DEDUP_REMOVED lines=9> */
.L_x_267:
[----:B------:R-:W-:Y:S05]  /*7bf0*/  BSYNC B1 ;  /* 0x0000000000017941 */ /* 0x000fea0003800000 */
.L_x_266:
        /* <DEDUP_REMOVED lines=9> */
.L_x_269:
[----:B------:R-:W-:Y:S05]  /*7c90*/  BSYNC B1 ;  /* 0x0000000000017941 */ /* 0x000fea0003800000 */
.L_x_268:
        /* <DEDUP_REMOVED lines=9> */
.L_x_271:
[----:B------:R-:W-:Y:S05]  /*7d30*/  BSYNC B1 ;  /* 0x0000000000017941 */ /* 0x000fea0003800000 */
.L_x_270:
        /* <DEDUP_REMOVED lines=9> */
.L_x_273:
[----:B------:R-:W-:Y:S05]  /*7dd0*/  BSYNC B1 ;  /* 0x0000000000017941 */ /* 0x000fea0003800000 */
.L_x_272:
        /* <DEDUP_REMOVED lines=9> */
.L_x_275:
[----:B------:R-:W-:Y:S05]  /*7e70*/  BSYNC B1 ;  /* 0x0000000000017941 */ /* 0x000fea0003800000 */
.L_x_274:
[----:B012--5:R-:W-:Y:S01]  /*7e80*/  HADD2.F32 R4, -RZ, R172.H0_H0 ;  /* 0x200000acff047230 */ /* 0x027fe20000004100 */
        /* <DEDUP_REMOVED lines=8> */
.L_x_277:
[----:B------:R-:W-:Y:S05]  /*7f10*/  BSYNC B1 ;  /* 0x0000000000017941 */ /* 0x000fea0003800000 */
.L_x_276:
[----:B0----5:R-:W-:Y:S01]  /*7f20*/  HADD2.F32 R4, -RZ, R172.H0_H0 ;  /* 0x200000acff047230 */ /* 0x021fe20000004100 */
[----:B------:R-:W-:Y:S01]  /*7f30*/  ISETP.GT.AND P1, PT, R0, 0x79, P1 ;  /* 0x000000790000780c */ /* 0x000fe20000f24270 */
[----:B------:R-:W-:Y:S01]  /*7f40*/  @P2 IMAD.MOV.U32 R5, RZ, RZ, R9 ;  /* 0x000000ffff052224 */ /* 0x000fe200078e0009 */
[----:B------:R-:W-:Y:S02]  /*7f50*/  BSSY B1, `(.L_x_278) ;  /* 0x0000008000017945 */ /* 0x000fe40003800000 */
[----:B------:R-:W-:Y:S01]  /*7f60*/  FMUL R3, R4, R155 ;  /* 0x0000009b04037220 */ /* 0x000fe20000400000 */
[----:B------:R-:W-:-:S03]  /*7f70*/  @P2 IMAD.MOV.U32 R4, RZ, RZ, R8 ;  /* 0x000000ffff042224 */ /* 0x000fc600078e0008 */
[----:B------:R-:W-:-:S05]  /*7f80*/  FFMA R3, R86, R154, R3 ;  /* 0x0000009a56037223 */ /* 0x000fca0000000003 */
[----:B------:R-:W-:-:S05]  /*7f90*/  F2FP.F16.F32.PACK_AB R3, RZ, R3 ;  /* 0x00000003ff03723e */ /* 0x000fca00000000ff */
[----:B------:R0:W-:Y:S01]  /*7fa0*/  @P2 STG.E.U16 desc[UR36][R4.64+0xf0], R3 ;  /* 0x0000f00304002986 */ /* 0x0001e2000c101524 */
[----:B------:R-:W-:Y:S05]  /*7fb0*/  @!P1 BRA `(.L_x_279) ;  /* 0x0000000000049947 */ /* 0x000fea0003800000 */
[----:B------:R2:W5:Y:S02]  /*7fc0*/  LDG.E.LTC128B.U16 R172, desc[UR36][R10.64+0xf2] ;  /* 0x0000f2240aac7981 */ /* 0x000564000c1e1520 */
.L_x_279:
[----:B------:R-:W-:Y:S05]  /*7fd0*/  BSYNC B1 ;  /* 0x0000000000017941 */ /* 0x000fea0003800000 */
.L_x_278:
[----:B------:R-:W-:Y:S05]  /*7fe0*/  @!P1 BRA `(.L_x_280) ;  /* 0x00000024004c9947 */ /* 0x000fea0003800000 */
[----:B-----5:R-:W-:-:S05]  /*7ff0*/  HADD2.F32 R172, -RZ, R172.H0_H0 ;  /* 0x200000acffac7230 */ /* 0x020fca0000004100 */
[----:B------:R-:W-:-:S04]  /*8000*/  FMUL R172, R172, R155 ;  /* 0x0000009bacac7220 */ /* 0x000fc80000400000 */
[----:B------:R-:W-:-:S05]  /*8010*/  FFMA R172, R87, R154, R172 ;  /* 0x0000009a57ac7223 */ /* 0x000fca00000000ac */
[----:B------:R-:W-:-:S05]  /*8020*/  F2FP.F16.F32.PACK_AB R172, RZ, R172 ;  /* 0x000000acffac723e */ /* 0x000fca00000000ff */
[----:B------:R0:W-:Y:S01]  /*8030*/  STG.E.U16 desc[UR36][R8.64+0xf2], R172 ;  /* 0x0000f2ac08007986 */ /* 0x0001e2000c101524 */
[----:B------:R-:W-:Y:S05]  /*8040*/  BRA `(.L_x_280) ;  /* 0x0000002400347947 */ /* 0x000fea0003800000 */
.L_x_29:
[----:B------:R-:W-:Y:S01]  /*8050*/  ULDC.64 UR4, c[0x0][0x5c0] ;  /* 0x0001700000047ab9 */ /* 0x000fe20000000a00 */
[-C--:B------:R-:W-:Y:S01]  /*8060*/  FMUL R88, R88, R154.reuse ;  /* 0x0000009a58587220 */ /* 0x080fe20000400000 */
[----:B------:R-:W-:Y:S01]  /*8070*/  LEA R8, P0, R166, UR4, 0x1 ;  /* 0x00000004a6087c11 */ /* 0x000fe2000f8008ff */
[----:B------:R-:W-:Y:S01]  /*8080*/  IMAD.SHL.U32 R7, R4, 0x10, RZ ;  /* 0x0000001004077824 */ /* 0x000fe200078e00ff */
[----:B------:R-:W-:Y:S01]  /*8090*/  ISETP.GT.AND P2, PT, R0, 0x1, P3 ;  /* 0x000000010000780c */ /* 0x000fe20001f44270 */
[-C--:B------:R-:W-:Y:S01]  /*80a0*/  FMUL R89, R89, R154.reuse ;  /* 0x0000009a59597220 */ /* 0x080fe20000400000 */
[----:B------:R-:W-:Y:S01]  /*80b0*/  LEA.HI.X R9, R166, UR5, R169, 0x1, P0 ;  /* 0x00000005a6097c11 */ /* 0x000fe200080f0ca9 */
[-C--:B------:R-:W-:Y:S01]  /*80c0*/  FMUL R90, R90, R154.reuse ;  /* 0x0000009a5a5a7220 */ /* 0x080fe20000400000 */
[----:B------:R-:W-:Y:S01]  /*80d0*/  ISETP.GT.AND P0, PT, R3, 0x8, PT ;  /* 0x000000080300780c */ /* 0x000fe20003f04270 */
[----:B------:R-:W-:Y:S01]  /*80e0*/  FMUL R91, R91, R154 ;  /* 0x0000009a5b5b7220 */ /* 0x000fe20000400000 */
[----:B------:R-:W-:Y:S01]  /*80f0*/  F2FP.F16.F32.PACK_AB R88, RZ, R88 ;  /* 0x00000058ff58723e */ /* 0x000fe200000000ff */
[-C--:B------:R-:W-:Y:S01]  /*8100*/  FMUL R92, R92, R154.reuse ;  /* 0x0000009a5c5c7220 */ /* 0x080fe20000400000 */
[----:B------:R-:W-:Y:S01]  /*8110*/  ISETP.GT.AND P4, PT, R0, RZ, P0 ;  /* 0x000000ff0000720c */ /* 0x000fe20000784270 */
[----:B------:R-:W-:Y:S01]  /*8120*/  FMUL R93, R93, R154 ;  /* 0x0000009a5d5d7220 */ /* 0x000fe20000400000 */
[----:B------:R-:W-:Y:S01]  /*8130*/  SHF.L.U64.HI R6, R4, 0x4, R5 ;  /* 0x0000000404067819 */ /* 0x000fe20000010205 */
[----:B------:R-:W-:Y:S01]  /*8140*/  @P1 STG.E.U16 desc[UR36][R8.64], R88 ;  /* 0x0000005808001986 */ /* 0x000fe2000c101524 */
[----:B------:R-:W-:Y:S01]  /*8150*/  IADD3 R10, P5, R7, R8, RZ ;  /* 0x00000008070a7210 */ /* 0x000fe20007fbe0ff */
[-C--:B------:R-:W-:Y:S01]  /*8160*/  FMUL R94, R94, R154.reuse ;  /* 0x0000009a5e5e7220 */ /* 0x080fe20000400000 */
[----:B------:R-:W-:Y:S01]  /*8170*/  ISETP.GT.AND P1, PT, R0, 0x1, P0 ;  /* 0x000000010000780c */ /* 0x000fe20000724270 */
[----:B------:R-:W-:Y:S01]  /*8180*/  FMUL R95, R95, R154 ;  /* 0x0000009a5f5f7220 */ /* 0x000fe20000400000 */
[----:B------:R-:W-:Y:S01]  /*8190*/  F2FP.F16.F32.PACK_AB R89, RZ, R89 ;  /* 0x00000059ff59723e */ /* 0x000fe200000000ff */
[----:B------:R-:W-:Y:S01]  /*81a0*/  IMAD.X R11, R6, 0x1, R9, P5 ;  /* 0x00000001060b7824 */ /* 0x000fe200028e0609 */
[----:B------:R-:W-:Y:S01]  /*81b0*/  F2FP.F16.F32.PACK_AB R90, RZ, R90 ;  /* 0x0000005aff5a723e */ /* 0x000fe200000000ff */
[-C--:B------:R-:W-:Y:S01]  /*81c0*/  FMUL R96, R96, R154.reuse ;  /* 0x0000009a60607220 */ /* 0x080fe20000400000 */
[----:B------:R-:W-:Y:S01]  /*81d0*/  F2FP.F16.F32.PACK_AB R91, RZ, R91 ;  /* 0x0000005bff5b723e */ /* 0x000fe200000000ff */
[----:B------:R-:W-:Y:S01]  /*81e0*/  @P2 STG.E.U16 desc[UR36][R8.64+0x2], R89 ;  /* 0x0000025908002986 */ /* 0x000fe2000c101524 */
[C---:B------:R-:W-:Y:S01]  /*81f0*/  ISETP.GT.AND P5, PT, R0.reuse, 0x9, P3 ;  /* 0x000000090000780c */ /* 0x040fe20001fa4270 */
[-C--:B------:R-:W-:Y:S01]  /*8200*/  FMUL R97, R97, R154.reuse ;  /* 0x0000009a61617220 */ /* 0x080fe20000400000 */
[C---:B------:R-:W-:Y:S01]  /*8210*/  ISETP.GT.AND P2, PT, R0.reuse, 0x8, P0 ;  /* 0x000000080000780c */ /* 0x040fe20000744270 */
[----:B------:R-:W-:Y:S01]  /*8220*/  @P4 STG.E.U16 desc[UR36][R10.64], R90 ;  /* 0x0000005a0a004986 */ /* 0x000fe2000c101524 */
[----:B------:R-:W-:Y:S01]  /*8230*/  ISETP.GT.AND P4, PT, R0, 0x8, P3 ;  /* 0x000000080000780c */ /* 0x000fe20001f84270 */
[----:B------:R-:W-:Y:S01]  /*8240*/  FMUL R98, R98, R154 ;  /* 0x0000009a62627220 */ /* 0x000fe20000400000 */
[----:B------:R-:W-:Y:S01]  /*8250*/  F2FP.F16.F32.PACK_AB R92, RZ, R92 ;  /* 0x0000005cff5c723e */ /* 0x000fe200000000ff */
[----:B------:R-:W-:Y:S01]  /*8260*/  @P1 STG.E.U16 desc[UR36][R10.64+0x2], R91 ;  /* 0x0000025b0a001986 */ /* 0x000fe2000c101524 */
[----:B------:R-:W-:Y:S01]  /*8270*/  ISETP.GT.AND P1, PT, R0, 0x9, P0 ;  /* 0x000000090000780c */ /* 0x000fe20000724270 */
[-C--:B------:R-:W-:Y:S01]  /*8280*/  FMUL R99, R99, R154.reuse ;  /* 0x0000009a63637220 */ /* 0x080fe20000400000 */
[----:B------:R-:W-:Y:S01]  /*8290*/  F2FP.F16.F32.PACK_AB R93, RZ, R93 ;  /* 0x0000005dff5d723e */ /* 0x000fe200000000ff */
[----:B------:R-:W-:Y:S01]  /*82a0*/  FMUL R100, R100, R154 ;  /* 0x0000009a64647220 */ /* 0x000fe20000400000 */
[----:B------:R-:W-:Y:S01]  /*82b0*/  F2FP.F16.F32.PACK_AB R94, RZ, R94 ;  /* 0x0000005eff5e723e */ /* 0x000fe200000000ff */
[-C--:B------:R-:W-:Y:S01]  /*82c0*/  FMUL R101, R101, R154.reuse ;  /* 0x0000009a65657220 */ /* 0x080fe20000400000 */
[----:B------:R-:W-:Y:S01]  /*82d0*/  F2FP.F16.F32.PACK_AB R95, RZ, R95 ;  /* 0x0000005fff5f723e */ /* 0x000fe200000000ff */
[----:B------:R-:W-:Y:S01]  /*82e0*/  FMUL R102, R102, R154 ;  /* 0x0000009a66667220 */ /* 0x000fe20000400000 */
[----:B------:R-:W-:Y:S01]  /*82f0*/  F2FP.F16.F32.PACK_AB R96, RZ, R96 ;  /* 0x00000060ff60723e */ /* 0x000fe200000000ff */
[----:B------:R-:W-:Y:S01]  /*8300*/  @P4 STG.E.U16 desc[UR36][R8.64+0x10], R92 ;  /* 0x0000105c08004986 */ /* 0x000fe2000c101524 */
[C---:B------:R-:W-:Y:S01]  /*8310*/  ISETP.GT.AND P4, PT, R0.reuse, 0x10, P3 ;  /* 0x000000100000780c */ /* 0x040fe20001f84270 */
[-C--:B------:R-:W-:Y:S01]  /*8320*/  FMUL R103, R103, R154.reuse ;  /* 0x0000009a67677220 */ /* 0x080fe20000400000 */
[----:B------:R-:W-:Y:S01]  /*8330*/  F2FP.F16.F32.PACK_AB R97, RZ, R97 ;  /* 0x00000061ff61723e */ /* 0x000fe200000000ff */
[----:B------:R-:W-:Y:S01]  /*8340*/  @P5 STG.E.U16 desc[UR36][R8.64+0x12], R93 ;  /* 0x0000125d08005986 */ /* 0x000fe2000c101524 */
[----:B------:R-:W-:Y:S01]  /*8350*/  ISETP.GT.AND P5, PT, R0, 0x11, P0 ;  /* 0x000000110000780c */ /* 0x000fe200007a4270 */
        /* <DEDUP_REMOVED lines=74> */
[-C--:B------:R-:W-:Y:S01]  /*8800*/  FMUL R125, R125, R154.reuse ;  /* 0x0000009a7d7d7220 */ /* 0x080fe20000400000 */
[----:B------:R-:W-:Y:S01]  /*8810*/  F2FP.F16.F32.PACK_AB R119, RZ, R119 ;  /* 0x00000077ff77723e */ /* 0x000fe200000000ff */
[----:B------:R-:W-:Y:S01]  /*8820*/  FMUL R126, R126, R154 ;  /* 0x0000009a7e7e7220 */ /* 0x000fe20000400000 */
[----:B------:R-:W-:Y:S01]  /*8830*/  F2FP.F16.F32.PACK_AB R120, RZ, R120 ;  /* 0x00000078ff78723e */ /* 0x000fe200000000ff */
        /* <DEDUP_REMOVED lines=64> */
[----:B------:R-:W-:Y:S01]  /*8c40*/  FMUL R145, R145, R154 ;  /* 0x0000009a91917220 */ /* 0x000fe20000400000 */
[----:B------:R-:W-:Y:S01]  /*8c50*/  F2FP.F16.F32.PACK_AB R139, RZ, R139 ;  /* 0x0000008bff8b723e */ /* 0x000fe200000000ff */
[----:B------:R-:W-:Y:S01]  /*8c60*/  IMAD.SHL.U32 R21, R4, 0x100, RZ ;  /* 0x0000010004157824 */ /* 0x000fe200078e00ff */
[----:B------:R-:W-:Y:S01]  /*8c70*/  F2FP.F16.F32.PACK_AB R140, RZ, R140 ;  /* 0x0000008cff8c723e */ /* 0x000fe200000000ff */
[----:B------:R-:W-:Y:S01]  /*8c80*/  @P1 STG.E.U16 desc[UR36][R8.64+0x90], R124 ;  /* 0x0000907c08001986 */ /* 0x000fe2000c101524 */
[----:B------:R-:W-:Y:S01]  /*8c90*/  ISETP.GT.AND P1, PT, R0, 0x50, P3 ;  /* 0x000000500000780c */ /* 0x000fe20001f24270 */
[-C--:B------:R-:W-:Y:S01]  /*8ca0*/  FMUL R146, R146, R154.reuse ;  /* 0x0000009a92927220 */ /* 0x080fe20000400000 */
[----:B------:R-:W-:Y:S01]  /*8cb0*/  F2FP.F16.F32.PACK_AB R141, RZ, R141 ;  /* 0x0000008dff8d723e */ /* 0x000fe200000000ff */
[----:B------:R-:W-:Y:S01]  /*8cc0*/  @P2 STG.E.U16 desc[UR36][R8.64+0x92], R125 ;  /* 0x0000927d08002986 */ /* 0x000fe2000c101524 */
[C---:B------:R-:W-:Y:S01]  /*8cd0*/  ISETP.GT.AND P2, PT, R0.reuse, 0x51, P3 ;  /* 0x000000510000780c */ /* 0x040fe20001f44270 */
[----:B------:R-:W-:Y:S01]  /*8ce0*/  FMUL R147, R147, R154 ;  /* 0x0000009a93937220 */ /* 0x000fe20000400000 */
        /* <DEDUP_REMOVED lines=12> */
[----:B------:R-:W-:Y:S01]  /*8db0*/  SHF.L.U64.HI R15, R4, 0x8, R5 ;  /* 0x00000008040f7819 */ /* 0x000fe20000010205 */
[----:B------:R-:W-:Y:S01]  /*8dc0*/  @P2 STG.E.U16 desc[UR36][R8.64+0xa2], R129 ;  /* 0x0000a28108002986 */ /* 0x000fe2000c101524 */
[C---:B------:R-:W-:Y:S01]  /*8dd0*/  ISETP.GT.AND P2, PT, R0.reuse, 0x59, P3 ;  /* 0x000000590000780c */ /* 0x040fe20001f44270 */
        /* <DEDUP_REMOVED lines=56> */
[----:B------:R-:W-:Y:S01]  /*9160*/  FMUL R39, R39, R154 ;  /* 0x0000009a27277220 */ /* 0x000fe20000400000 */
[----:B------:R-:W-:Y:S01]  /*9170*/  F2FP.F16.F32.PACK_AB R33, RZ, R33 ;  /* 0x00000021ff21723e */ /* 0x000fe200000000ff */
[----:B------:R-:W-:Y:S01]  /*9180*/  @P2 STG.E.U16 desc[UR36][R10.64+0xd0], R142 ;  /* 0x0000d08e0a002986 */ /* 0x000fe2000c101524 */
[----:B------:R-:W-:Y:S01]  /*9190*/  F2FP.F16.F32.PACK_AB R34, RZ, R34 ;  /* 0x00000022ff22723e */ /* 0x000fe200000000ff */
[-C--:B------:R-:W-:Y:S01]  /*91a0*/  FMUL R40, R40, R154.reuse ;  /* 0x0000009a28287220 */ /* 0x080fe20000400000 */
[----:B------:R-:W-:Y:S01]  /*91b0*/  F2FP.F16.F32.PACK_AB R35, RZ, R35 ;  /* 0x00000023ff23723e */ /* 0x000fe200000000ff */
        /* <DEDUP_REMOVED lines=8> */
[----:B------:R-:W-:Y:S01]  /*9240*/  @P1 IMAD.MOV.U32 R4, RZ, RZ, R8 ;  /* 0x000000ffff041224 */ /* 0x000fe200078e0008 */
[----:B------:R-:W-:Y:S01]  /*9250*/  @P1 MOV R5, R9 ;  /* 0x0000000900051202 */ /* 0x000fe20000000f00 */
[----:B------:R-:W-:Y:S01]  /*9260*/  FMUL R43, R43, R154 ;  /* 0x0000009a2b2b7220 */ /* 0x000fe20000400000 */
[----:B------:R-:W-:Y:S01]  /*9270*/  F2FP.F16.F32.PACK_AB R38, RZ, R38 ;  /* 0x00000026ff26723e */ /* 0x000fe200000000ff */
[----:B------:R-:W-:Y:S01]  /*9280*/  FMUL R44, R44, R154 ;  /* 0x0000009a2c2c7220 */ /* 0x000fe20000400000 */
[----:B------:R-:W-:Y:S01]  /*9290*/  F2FP.F16.F32.PACK_AB R39, RZ, R39 ;  /* 0x00000027ff27723e */ /* 0x000fe200000000ff */
[----:B------:R0:W-:Y:S01]  /*92a0*/  @P1 STG.E.U16 desc[UR36][R4.64+0xe2], R145 ;  /* 0x0000e29104001986 */ /* 0x0001e2000c101524 */
[----:B------:R-:W-:Y:S01]  /*92b0*/  IADD3 R12, P1, P2, R7, R8, R21 ;  /* 0x00000008070c7210 */ /* 0x000fe20007a3e015 */
[----:B------:R-:W-:Y:S01]  /*92c0*/  FMUL R45, R45, R154 ;  /* 0x0000009a2d2d7220 */ /* 0x000fe20000400000 */
[----:B------:R-:W-:Y:S01]  /*92d0*/  F2FP.F16.F32.PACK_AB R40, RZ, R40 ;  /* 0x00000028ff28723e */ /* 0x000fe200000000ff */
[-C--:B------:R-:W-:Y:S01]  /*92e0*/  FMUL R46, R46, R154.reuse ;  /* 0x0000009a2e2e7220 */ /* 0x080fe20000400000 */
[----:B------:R-:W-:Y:S01]  /*92f0*/  IADD3.X R13, R6, R9, R15, P1, P2 ;  /* 0x00000009060d7210 */ /* 0x000fe20000fe440f */
[-C--:B------:R-:W-:Y:S01]  /*9300*/  FMUL R47, R47, R154.reuse ;  /* 0x0000009a2f2f7220 */ /* 0x080fe20000400000 */
[C---:B------:R-:W-:Y:S01]  /*9310*/  ISETP.GT.AND P1, PT, R3.reuse, 0x80, PT ;  /* 0x000000800300780c */ /* 0x040fe20003f24270 */
[-C--:B------:R-:W-:Y:S01]  /*9320*/  FMUL R48, R48, R154.reuse ;  /* 0x0000009a30307220 */ /* 0x080fe20000400000 */
[----:B------:R-:W-:Y:S01]  /*9330*/  ISETP.GT.AND P2, PT, R3, 0x88, PT ;  /* 0x000000880300780c */ /* 0x000fe20003f44270 */
[----:B------:R-:W-:Y:S01]  /*9340*/  FMUL R49, R49, R154 ;  /* 0x0000009a31317220 */ /* 0x000fe20000400000 */
[----:B------:R-:W-:Y:S01]  /*9350*/  F2FP.F16.F32.PACK_AB R41, RZ, R41 ;  /* 0x00000029ff29723e */ /* 0x000fe200000000ff */
[----:B0-----:R-:W-:Y:S01]  /*9360*/  @P5 IMAD.MOV.U32 R4, RZ, RZ, R10 ;  /* 0x000000ffff045224 */ /* 0x001fe200078e000a */
[----:B------:R-:W-:Y:S01]  /*9370*/  F2FP.F16.F32.PACK_AB R42, RZ, R42 ;  /* 0x0000002aff2a723e */ /* 0x000fe200000000ff */
[----:B------:R-:W-:Y:S01]  /*9380*/  @P5 IMAD.MOV.U32 R5, RZ, RZ, R11 ;  /* 0x000000ffff055224 */ /* 0x000fe200078e000b */
[----:B------:R-:W-:Y:S01]  /*9390*/  F2FP.F16.F32.PACK_AB R43, RZ, R43 ;  /* 0x0000002bff2b723e */ /* 0x000fe200000000ff */
[----:B------:R-:W-:Y:S01]  /*93a0*/  FMUL R50, R50, R154 ;  /* 0x0000009a32327220 */ /* 0x000fe20000400000 */
[----:B------:R-:W-:Y:S01]  /*93b0*/  F2FP.F16.F32.PACK_AB R44, RZ, R44 ;  /* 0x0000002cff2c723e */ /* 0x000fe200000000ff */
[-C--:B------:R-:W-:Y:S01]  /*93c0*/  FMUL R51, R51, R154.reuse ;  /* 0x0000009a33337220 */ /* 0x080fe20000400000 */
[----:B------:R0:W-:Y:S01]  /*93d0*/  @P5 STG.E.U16 desc[UR36][R4.64+0xe0], R146 ;  /* 0x0000e09204005986 */ /* 0x0001e2000c101524 */
[----:B------:R-:W-:Y:S01]  /*93e0*/  ISETP.GT.AND P5, PT, R0, 0x78, P3 ;  /* 0x000000780000780c */ /* 0x000fe20001fa4270 */
[-C--:B------:R-:W-:Y:S01]  /*93f0*/  FMUL R52, R52, R154.reuse ;  /* 0x0000009a34347220 */ /* 0x080fe20000400000 */
[C---:B------:R-:W-:Y:S01]  /*9400*/  ISETP.GT.AND P3, PT, R0.reuse, 0x79, P3 ;  /* 0x000000790000780c */ /* 0x040fe20001f64270 */
[----:B------:R-:W-:Y:S01]  /*9410*/  @P4 STG.E.U16 desc[UR36][R10.64+0xe2], R147 ;  /* 0x0000e2930a004986 */ /* 0x000fe2000c101524 */
[C---:B------:R-:W-:Y:S01]  /*9420*/  ISETP.GT.AND P4, PT, R0.reuse, 0x78, P0 ;  /* 0x000000780000780c */ /* 0x040fe20000784270 */
[-C--:B------:R-:W-:Y:S01]  /*9430*/  FMUL R53, R53, R154.reuse ;  /* 0x0000009a35357220 */ /* 0x080fe20000400000 */
[----:B------:R-:W-:Y:S01]  /*9440*/  ISETP.GT.AND P0, PT, R0, 0x79, P0 ;  /* 0x000000790000780c */ /* 0x000fe20000704270 */
[-C--:B------:R-:W-:Y:S01]  /*9450*/  FMUL R54, R54, R154.reuse ;  /* 0x0000009a36367220 */ /* 0x080fe20000400000 */
[----:B------:R-:W-:Y:S01]  /*9460*/  F2FP.F16.F32.PACK_AB R45, RZ, R45 ;  /* 0x0000002dff2d723e */ /* 0x000fe200000000ff */
[----:B------:R-:W-:Y:S01]  /*9470*/  FMUL R55, R55, R154 ;  /* 0x0000009a37377220 */ /* 0x000fe20000400000 */
[----:B------:R-:W-:Y:S01]  /*9480*/  F2FP.F16.F32.PACK_AB R46, RZ, R46 ;  /* 0x0000002eff2e723e */ /* 0x000fe200000000ff */
[----:B------:R-:W-:Y:S01]  /*9490*/  FMUL R56, R56, R154 ;  /* 0x0000009a38387220 */ /* 0x000fe20000400000 */
[----:B------:R-:W-:Y:S01]  /*94a0*/  F2FP.F16.F32.PACK_AB R47, RZ, R47 ;  /* 0x0000002fff2f723e */ /* 0x000fe200000000ff */
[----:B------:R-:W-:Y:S01]  /*94b0*/  @P5 STG.E.U16 desc[UR36][R8.64+0xf0], R148 ;  /* 0x0000f09408005986 */ /* 0x000fe2000c101524 */
[----:B0-----:R-:W-:Y:S01]  /*94c0*/  IADD3 R4, P5, R21, R8, RZ ;  /* 0x0000000815047210 */ /* 0x001fe20007fbe0ff */
[----:B------:R-:W-:Y:S01]  /*94d0*/  FMUL R57, R57, R154 ;  /* 0x0000009a39397220 */ /* 0x000fe20000400000 */
[----:B------:R-:W-:Y:S01]  /*94e0*/  F2FP.F16.F32.PACK_AB R48, RZ, R48 ;  /* 0x00000030ff30723e */ /* 0x000fe200000000ff */
[----:B------:R0:W-:Y:S01]  /*94f0*/  @P3 STG.E.U16 desc[UR36][R8.64+0xf2], R149 ;  /* 0x0000f29508003986 */ /* 0x0001e2000c101524 */
[C---:B------:R-:W-:Y:S01]  /*9500*/  ISETP.GT.AND P3, PT, R0.reuse, RZ, P1 ;  /* 0x000000ff0000720c */ /* 0x040fe20000f64270 */
[----:B------:R-:W-:Y:S01]  /*9510*/  IMAD.X R5, R15, 0x1, R9, P5 ;  /* 0x000000010f057824 */ /* 0x000fe200028e0609 */
[C---:B------:R-:W-:Y:S01]  /*9520*/  ISETP.GT.AND P5, PT, R0.reuse, RZ, P2 ;  /* 0x000000ff0000720c */ /* 0x040fe200017a4270 */
        /* <DEDUP_REMOVED lines=14> */
[----:B------:R-:W-:Y:S01]  /*9610*/  @P4 STG.E.U16 desc[UR36][R4.64+0x2], R25 ;  /* 0x0000021904004986 */ /* 0x000fe2000c101524 */
[----:B------:R-:W-:Y:S01]  /*9620*/  IADD3 R14, P4, R7, R4, RZ ;  /* 0x00000004070e7210 */ /* 0x000fe20007f9e0ff */
[--C-:B------:R-:W-:Y:S01]  /*9630*/  IMAD.X R9, R6, 0x1, R5.reuse, P3 ;  /* 0x0000000106097824 */ /* 0x100fe200018e0605 */
[----:B------:R-:W-:Y:S01]  /*9640*/  ISETP.GT.AND P3, PT, R0, 0x9, P2 ;  /* 0x000000090000780c */ /* 0x000fe20001764270 */
[-C--:B------:R-:W-:Y:S01]  /*9650*/  FMUL R62, R62, R154.reuse ;  /* 0x0000009a3e3e7220 */ /* 0x080fe20000400000 */
[----:B------:R-:W-:Y:S01]  /*9660*/  F2FP.F16.F32.PACK_AB R53, RZ, R53 ;  /* 0x00000035ff35723e */ /* 0x000fe200000000ff */
[----:B------:R-:W-:Y:S01]  /*9670*/  IMAD.X R15, R6, 0x1, R5, P4 ;  /* 0x00000001060f7824 */ /* 0x000fe200020e0605 */
[----:B------:R-:W-:Y:S01]  /*9680*/  ISETP.GT.AND P4, PT, R0, 0x8, P1 ;  /* 0x000000080000780c */ /* 0x000fe20000f84270 */
[----:B------:R-:W-:Y:S01]  /*9690*/  FMUL R63, R63, R154 ;  /* 0x0000009a3f3f7220 */ /* 0x000fe20000400000 */
[----:B------:R-:W-:Y:S01]  /*96a0*/  F2FP.F16.F32.PACK_AB R54, RZ, R54 ;  /* 0x00000036ff36723e */ /* 0x000fe200000000ff */
[-C--:B------:R-:W-:Y:S01]  /*96b0*/  FMUL R64, R64, R154.reuse ;  /* 0x0000009a40407220 */ /* 0x080fe20000400000 */
        /* <DEDUP_REMOVED lines=9> */
[----:B------:R-:W-:Y:S01]  /*9750*/  @P4 STG.E.U16 desc[UR36][R4.64+0x10], R28 ;  /* 0x0000101c04004986 */ /* 0x000fe2000c101524 */
[----:B------:R-:W-:Y:S01]  /*9760*/  ISETP.GT.AND P4, PT, R0, 0x10, P1 ;  /* 0x000000100000780c */ /* 0x000fe20000f84270 */
[-C--:B------:R-:W-:Y:S01]  /*9770*/  FMUL R68, R68, R154.reuse ;  /* 0x0000009a44447220 */ /* 0x080fe20000400000 */
[----:B------:R-:W-:Y:S01]  /*9780*/  F2FP.F16.F32.PACK_AB R57, RZ, R57 ;  /* 0x00000039ff39723e */ /* 0x000fe200000000ff */
[-C--:B------:R-:W-:Y:S01]  /*9790*/  FMUL R69, R69, R154.reuse ;  /* 0x0000009a45457220 */ /* 0x080fe20000400000 */
        /* <DEDUP_REMOVED lines=18> */
[--C-:B------:R-:W-:Y:S01]  /*98c0*/  @P0 IMAD.MOV.U32 R6, RZ, RZ, R12.reuse ;  /* 0x000000ffff060224 */ /* 0x100fe200078e000c */
[----:B------:R-:W-:Y:S01]  /*98d0*/  @P0 MOV R7, R13 ;  /* 0x0000000d00070202 */ /* 0x000fe20000000f00 */
[----:B------:R-:W-:Y:S01]  /*98e0*/  FMUL R74, R74, R154 ;  /* 0x0000009a4a4a7220 */ /* 0x000fe20000400000 */
[----:B------:R-:W-:Y:S01]  /*98f0*/  F2FP.F16.F32.PACK_AB R62, RZ, R62 ;  /* 0x0000003eff3e723e */ /* 0x000fe200000000ff */
[-C--:B------:R-:W-:Y:S01]  /*9900*/  FMUL R75, R75, R154.reuse ;  /* 0x0000009a4b4b7220 */ /* 0x080fe20000400000 */
[----:B------:R-:W-:Y:S01]  /*9910*/  F2FP.F16.F32.PACK_AB R63, RZ, R63 ;  /* 0x0000003fff3f723e */ /* 0x000fe200000000ff */
[----:B------:R0:W-:Y:S01]  /*9920*/  @P0 STG.E.U16 desc[UR36][R6.64+0x20], R34 ;  /* 0x0000202206000986 */ /* 0x0001e2000c101524 */
        /* <DEDUP_REMOVED lines=11> */
[--C-:B0-----:R-:W-:Y:S01]  /*99e0*/  @P3 IMAD.MOV.U32 R6, RZ, RZ, R12.reuse ;  /* 0x000000ffff063224 */ /* 0x101fe200078e000c */
[----:B------:R-:W-:Y:S01]  /*99f0*/  F2FP.F16.F32.PACK_AB R69, RZ, R69 ;  /* 0x00000045ff45723e */ /* 0x000fe200000000ff */
[--C-:B------:R-:W-:Y:S01]  /*9a00*/  @P3 IMAD.MOV.U32 R7, RZ, RZ, R13.reuse ;  /* 0x000000ffff073224 */ /* 0x100fe200078e000d */
[----:B------:R-:W-:Y:S01]  /*9a10*/  F2FP.F16.F32.PACK_AB R70, RZ, R70 ;  /* 0x00000046ff46723e */ /* 0x000fe200000000ff */
[-C--:B------:R-:W-:Y:S01]  /*9a20*/  FMUL R81, R81, R154.reuse ;  /* 0x0000009a51517220 */ /* 0x080fe20000400000 */
[----:B------:R-:W-:Y:S01]  /*9a30*/  F2FP.F16.F32.PACK_AB R71, RZ, R71 ;  /* 0x00000047ff47723e */ /* 0x000fe200000000ff */
[-C--:B------:R-:W-:Y:S01]  /*9a40*/  FMUL R82, R82, R154.reuse ;  /* 0x0000009a52527220 */ /* 0x080fe20000400000 */
[----:B------:R0:W-:Y:S01]  /*9a50*/  @P3 STG.E.U16 desc[UR36][R6.64+0x22], R35 ;  /* 0x0000222306003986 */ /* 0x0001e2000c101524 */
        /* <DEDUP_REMOVED lines=11> */
[----:B0-----:R-:W-:Y:S01]  /*9b10*/  @P0 IMAD.MOV.U32 R6, RZ, RZ, R12 ;  /* 0x000000ffff060224 */ /* 0x001fe200078e000c */
[----:B------:R-:W-:Y:S01]  /*9b20*/  F2FP.F16.F32.PACK_AB R75, RZ, R75 ;  /* 0x0000004bff4b723e */ /* 0x000fe200000000ff */
[----:B------:R-:W-:Y:S01]  /*9b30*/  @P0 IMAD.MOV.U32 R7, RZ, RZ, R13 ;  /* 0x000000ffff070224 */ /* 0x000fe200078e000d */
[----:B------:R-:W-:Y:S01]  /*9b40*/  F2FP.F16.F32.PACK_AB R76, RZ, R76 ;  /* 0x0000004cff4c723e */ /* 0x000fe200000000ff */
[-C--:B------:R-:W-:Y:S01]  /*9b50*/  FMUL R86, R86, R154.reuse ;  /* 0x0000009a56567220 */ /* 0x080fe20000400000 */
[----:B------:R-:W-:Y:S01]  /*9b60*/  F2FP.F16.F32.PACK_AB R77, RZ, R77 ;  /* 0x0000004dff4d723e */ /* 0x000fe200000000ff */
[----:B------:R-:W-:Y:S01]  /*9b70*/  FMUL R87, R87, R154 ;  /* 0x0000009a57577220 */ /* 0x000fe20000400000 */
[----:B------:R0:W-:Y:S01]  /*9b80*/  @P0 STG.E.U16 desc[UR36][R6.64+0x30], R38 ;  /* 0x0000302606000986 */ /* 0x0001e2000c101524 */
[----:B------:R-:W-:-:S02]  /*9b90*/  ISETP.GT.AND P0, PT, R0, 0x20, P2 ;  /* 0x000000200000780c */ /* 0x000fc40001704270 */
[----:B------:R-:W-:Y:S02]  /*9ba0*/  F2FP.F16.F32.PACK_AB R78, RZ, R78 ;  /* 0x0000004eff4e723e */ /* 0x000fe400000000ff */
[----:B------:R-:W-:Y:S02]  /*9bb0*/  F2FP.F16.F32.PACK_AB R79, RZ, R79 ;  /* 0x0000004fff4f723e */ /* 0x000fe400000000ff */
[----:B------:R-:W-:Y:S02]  /*9bc0*/  F2FP.F16.F32.PACK_AB R80, RZ, R80 ;  /* 0x00000050ff50723e */ /* 0x000fe400000000ff */
[----:B------:R-:W-:Y:S02]  /*9bd0*/  F2FP.F16.F32.PACK_AB R81, RZ, R81 ;  /* 0x00000051ff51723e */ /* 0x000fe400000000ff */
[----:B------:R-:W-:Y:S01]  /*9be0*/  F2FP.F16.F32.PACK_AB R82, RZ, R82 ;  /* 0x00000052ff52723e */ /* 0x000fe200000000ff */
[----:B0-----:R-:W-:Y:S01]  /*9bf0*/  @P3 IMAD.MOV.U32 R6, RZ, RZ, R12 ;  /* 0x000000ffff063224 */ /* 0x001fe200078e000c */
[----:B------:R-:W-:Y:S01]  /*9c00*/  F2FP.F16.F32.PACK_AB R83, RZ, R83 ;  /* 0x00000053ff53723e */ /* 0x000fe200000000ff */
[----:B------:R-:W-:Y:S01]  /*9c10*/  @P3 IMAD.MOV.U32 R7, RZ, RZ, R13 ;  /* 0x000000ffff073224 */ /* 0x000fe200078e000d */
[----:B------:R-:W-:-:S02]  /*9c20*/  F2FP.F16.F32.PACK_AB R84, RZ, R84 ;  /* 0x00000054ff54723e */ /* 0x000fc400000000ff */
[----:B------:R-:W-:Y:S02]  /*9c30*/  F2FP.F16.F32.PACK_AB R85, RZ, R85 ;  /* 0x00000055ff55723e */ /* 0x000fe400000000ff */
[----:B------:R0:W-:Y:S01]  /*9c40*/  @P3 STG.E.U16 desc[UR36][R6.64+0x32], R39 ;  /* 0x0000322706003986 */ /* 0x0001e2000c101524 */
[C---:B------:R-:W-:Y:S02]  /*9c50*/  ISETP.GT.AND P3, PT, R0.reuse, 0x21, P2 ;  /* 0x000000210000780c */ /* 0x040fe40001764270 */
[----:B------:R-:W-:Y:S01]  /*9c60*/  F2FP.F16.F32.PACK_AB R86, RZ, R86 ;  /* 0x00000056ff56723e */ /* 0x000fe200000000ff */
[----:B------:R-:W-:Y:S01]  /*9c70*/  @P4 STG.E.U16 desc[UR36][R4.64+0x40], R40 ;  /* 0x0000402804004986 */ /* 0x000fe2000c101524 */
[C---:B------:R-:W-:Y:S02]  /*9c80*/  ISETP.GT.AND P4, PT, R0.reuse, 0x28, P1 ;  /* 0x000000280000780c */ /* 0x040fe40000f84270 */
[----:B------:R-:W-:Y:S01]  /*9c90*/  F2FP.F16.F32.PACK_AB R87, RZ, R87 ;  /* 0x00000057ff57723e */ /* 0x000fe200000000ff */
[----:B------:R-:W-:Y:S01]  /*9ca0*/  @P5 STG.E.U16 desc[UR36][R4.64+0x42], R41 ;  /* 0x0000422904005986 */ /* 0x000fe2000c101524 */
[----:B------:R-:W-:-:S02]  /*9cb0*/  ISETP.GT.AND P5, PT, R0, 0x29, P1 ;  /* 0x000000290000780c */ /* 0x000fc40000fa4270 */
[----:B0-----:R-:W-:Y:S01]  /*9cc0*/  @P0 MOV R6, R12 ;  /* 0x0000000c00060202 */ /* 0x001fe20000000f00 */
[----:B------:R-:W-:-:S05]  /*9cd0*/  @P0 IMAD.MOV.U32 R7, RZ, RZ, R13 ;  /* 0x000000ffff070224 */ /* 0x000fca00078e000d */
[----:B------:R0:W-:Y:S01]  /*9ce0*/  @P0 STG.E.U16 desc[UR36][R6.64+0x40], R42 ;  /* 0x0000402a06000986 */ /* 0x0001e2000c101524 */
[----:B------:R-:W-:Y:S01]  /*9cf0*/  ISETP.GT.AND P0, PT, R0, 0x28, P2 ;  /* 0x000000280000780c */ /* 0x000fe20001704270 */
[----:B0-----:R-:W-:Y:S02]  /*9d00*/  @P3 IMAD.MOV.U32 R6, RZ, RZ, R12 ;  /* 0x000000ffff063224 */ /* 0x001fe400078e000c */
[----:B------:R-:W-:-:S05]  /*9d10*/  @P3 IMAD.MOV.U32 R7, RZ, RZ, R13 ;  /* 0x000000ffff073224 */ /* 0x000fca00078e000d */
[----:B------:R0:W-:Y:S01]  /*9d20*/  @P3 STG.E.U16 desc[UR36][R6.64+0x42], R43 ;  /* 0x0000422b06003986 */ /* 0x0001e2000c101524 */
[----:B------:R-:W-:-:S03]  /*9d30*/  ISETP.GT.AND P3, PT, R0, 0x29, P2 ;  /* 0x000000290000780c */ /* 0x000fc60001764270 */
[----:B------:R-:W-:Y:S01]  /*9d40*/  @P4 STG.E.U16 desc[UR36][R4.64+0x50], R44 ;  /* 0x0000502c04004986 */ /* 0x000fe2000c101524 */
[----:B------:R-:W-:-:S03]  /*9d50*/  ISETP.GT.AND P4, PT, R0, 0x30, P1 ;  /* 0x000000300000780c */ /* 0x000fc60000f84270 */
[----:B------:R-:W-:Y:S01]  /*9d60*/  @P5 STG.E.U16 desc[UR36][R4.64+0x52], R45 ;  /* 0x0000522d04005986 */ /* 0x000fe2000c101524 */
[----:B------:R-:W-:Y:S01]  /*9d70*/  ISETP.GT.AND P5, PT, R0, 0x31, P1 ;  /* 0x000000310000780c */ /* 0x000fe20000fa4270 */
[----:B0-----:R-:W-:Y:S02]  /*9d80*/  @P0 IMAD.MOV.U32 R6, RZ, RZ, R12 ;  /* 0x000000ffff060224 */ /* 0x001fe400078e000c */
[----:B------:R-:W-:-:S05]  /*9d90*/  @P0 IMAD.MOV.U32 R7, RZ, RZ, R13 ;  /* 0x000000ffff070224 */ /* 0x000fca00078e000d */
[----:B------:R0:W-:Y:S01]  /*9da0*/  @P0 STG.E.U16 desc[UR36][R6.64+0x50], R46 ;  /* 0x0000502e06000986 */ /* 0x0001e2000c101524 */
[----:B------:R-:W-:Y:S01]  /*9db0*/  ISETP.GT.AND P0, PT, R0, 0x30, P2 ;  /* 0x000000300000780c */ /* 0x000fe20001704270 */
[----:B0-----:R-:W-:Y:S01]  /*9dc0*/  @P3 IMAD.MOV.U32 R6, RZ, RZ, R12 ;  /* 0x000000ffff063224 */ /* 0x001fe200078e000c */
[----:B------:R-:W-:-:S05]  /*9dd0*/  @P3 MOV R7, R13 ;  /* 0x0000000d00073202 */ /* 0x000fca0000000f00 */
        /* <DEDUP_REMOVED lines=21> */
[----:B------:R-:W-:Y:S02]  /*9f30*/  ISETP.GT.AND P0, PT, R0, 0x40, P2 ;  /* 0x000000400000780c */ /* 0x000fe40001704270 */
[----:B0-----:R-:W-:Y:S01]  /*9f40*/  @P3 MOV R6, R12 ;  /* 0x0000000c00063202 */ /* 0x001fe20000000f00 */
        /* <DEDUP_REMOVED lines=19> */
[----:B0-----:R-:W-:Y:S01]  /*a080*/  @P0 IMAD.MOV.U32 R6, RZ, RZ, R12 ;  /* 0x000000ffff060224 */ /* 0x001fe200078e000c */
[----:B------:R-:W-:-:S05]  /*a090*/  @P0 MOV R7, R13 ;  /* 0x0000000d00070202 */ /* 0x000fca0000000f00 */
        /* <DEDUP_REMOVED lines=21> */
[----:B------:R-:W-:Y:S02]  /*a1f0*/  ISETP.GT.AND P5, PT, R0, 0x61, P1 ;  /* 0x000000610000780c */ /* 0x000fe40000fa4270 */
        /* <DEDUP_REMOVED lines=31> */
[C---:B------:R-:W-:Y:S02]  /*a3f0*/  ISETP.GT.AND P3, PT, R0.reuse, 0x78, P1 ;  /* 0x000000780000780c */ /* 0x040fe40000f64270 */
[C---:B------:R-:W-:Y:S01]  /*a400*/  ISETP.GT.AND P1, PT, R0.reuse, 0x79, P1 ;  /* 0x000000790000780c */ /* 0x040fe20000f24270 */
[----:B------:R-:W-:Y:S01]  /*a410*/  @P4 STG.E.U16 desc[UR36][R4.64+0xe0], R80 ;  /* 0x0000e05004004986 */ /* 0x000fe2000c101524 */
[----:B------:R-:W-:-:S03]  /*a420*/  ISETP.GT.AND P4, PT, R0, 0x71, P2 ;  /* 0x000000710000780c */ /* 0x000fc60001784270 */
[----:B------:R-:W-:Y:S01]  /*a430*/  @P5 STG.E.U16 desc[UR36][R4.64+0xe2], R81 ;  /* 0x0000e25104005986 */ /* 0x000fe2000c101524 */
[C---:B------:R-:W-:Y:S02]  /*a440*/  ISETP.GT.AND P5, PT, R0.reuse, 0x78, P2 ;  /* 0x000000780000780c */ /* 0x040fe400017a4270 */
[----:B------:R-:W-:Y:S01]  /*a450*/  ISETP.GT.AND P2, PT, R0, 0x79, P2 ;  /* 0x000000790000780c */ /* 0x000fe20001744270 */
[----:B0-----:R-:W-:Y:S02]  /*a460*/  @P0 IMAD.MOV.U32 R6, RZ, RZ, R12 ;  /* 0x000000ffff060224 */ /* 0x001fe400078e000c */
[----:B------:R-:W-:-:S05]  /*a470*/  @P0 IMAD.MOV.U32 R7, RZ, RZ, R13 ;  /* 0x000000ffff070224 */ /* 0x000fca00078e000d */
[----:B------:R0:W-:Y:S02]  /*a480*/  @P0 STG.E.U16 desc[UR36][R6.64+0xe0], R82 ;  /* 0x0000e05206000986 */ /* 0x0001e4000c101524 */
[----:B0-----:R-:W-:Y:S01]  /*a490*/  @P4 MOV R6, R12 ;  /* 0x0000000c00064202 */ /* 0x001fe20000000f00 */
[----:B------:R-:W-:-:S05]  /*a4a0*/  @P4 IMAD.MOV.U32 R7, RZ, RZ, R13 ;  /* 0x000000ffff074224 */ /* 0x000fca00078e000d */
[----:B------:R-:W-:Y:S04]  /*a4b0*/  @P4 STG.E.U16 desc[UR36][R6.64+0xe2], R83 ;  /* 0x0000e25306004986 */ /* 0x000fe8000c101524 */
[----:B------:R-:W-:Y:S04]  /*a4c0*/  @P3 STG.E.U16 desc[UR36][R4.64+0xf0], R84 ;  /* 0x0000f05404003986 */ /* 0x000fe8000c101524 */
[----:B------:R0:W-:Y:S02]  /*a4d0*/  @P1 STG.E.U16 desc[UR36][R4.64+0xf2], R85 ;  /* 0x0000f25504001986 */ /* 0x0001e4000c101524 */
[----:B0-----:R-:W-:-:S02]  /*a4e0*/  @P5 IMAD.MOV.U32 R4, RZ, RZ, R12 ;  /* 0x000000ffff045224 */ /* 0x001fc400078e000c */
[----:B------:R-:W-:-:S05]  /*a4f0*/  @P5 IMAD.MOV.U32 R5, RZ, RZ, R13 ;  /* 0x000000ffff055224 */ /* 0x000fca00078e000d */
[----:B------:R0:W-:Y:S04]  /*a500*/  @P5 STG.E.U16 desc[UR36][R4.64+0xf0], R86 ;  /* 0x0000f05604005986 */ /* 0x0001e8000c101524 */
[----:B------:R0:W-:Y:S02]  /*a510*/  @P2 STG.E.U16 desc[UR36][R12.64+0xf2], R87 ;  /* 0x0000f2570c002986 */ /* 0x0001e4000c101524 */
.L_x_280:
[----:B------:R-:W-:Y:S05]  /*a520*/  BSYNC B0 ;  /* 0x0000000000007941 */ /* 0x000fea0003800000 */
.L_x_28:
[----:B------:R-:W-:Y:S01]  /*a530*/  ULDC UR4, c[0x0][0xc] ;  /* 0x0000030000047ab9 */ /* 0x000fe20000000800 */
[----:B------:R-:W-:Y:S01]  /*a540*/  ULDC UR5, c[0x0][0x10] ;  /* 0x0000040000057ab9 */ /* 0x000fe20000000800 */
[----:B0-----:R-:W0:Y:S01]  /*a550*/  LDC R3, c[0x0][0x14] ;  /* 0x00000500ff037b82 */ /* 0x001e220000000800 */
[----:B------:R-:W-:Y:S01]  /*a560*/  UIMAD.WIDE.U32 UR4, UR4, UR5, URZ ;  /* 0x00000005040472a5 */ /* 0x000fe2000f8e003f */
[----:B------:R-:W-:Y:S01]  /*a570*/  PRMT R0, RZ, 0x7610, R0 ;  /* 0x00007610ff007816 */ /* 0x000fe20000000000 */
[----:B------:R-:W-:Y:S02]  /*a580*/  IMAD.MOV.U32 R153, RZ, RZ, -0x1 ;  /* 0xffffffffff997424 */ /* 0x000fe400078e00ff */
[----:B------:R-:W-:Y:S02]  /*a590*/  IMAD.MOV.U32 R23, RZ, RZ, -0x1 ;  /* 0xffffffffff177424 */ /* 0x000fe400078e00ff */
[----:B0-----:R-:W-:-:S04]  /*a5a0*/  IMAD.WIDE.U32 R16, R3, UR4, R16 ;  /* 0x0000000403107c25 */ /* 0x001fc8000f8e0010 */
[----:B------:R-:W-:Y:S01]  /*a5b0*/  IMAD R3, R3, UR5, RZ ;  /* 0x0000000503037c24 */ /* 0x000fe2000f8e02ff */
[----:B------:R-:W-:Y:S02]  /*a5c0*/  ULDC.64 UR4, c[0x0][0x650] ;  /* 0x0001940000047ab9 */ /* 0x000fe40000000a00 */
[----:B------:R-:W-:Y:S01]  /*a5d0*/  ISETP.GE.U32.AND P0, PT, R16, UR4, PT ;  /* 0x0000000410007c0c */ /* 0x000fe2000bf06070 */
[----:B------:R-:W-:-:S05]  /*a5e0*/  IMAD.IADD R17, R17, 0x1, R3 ;  /* 0x0000000111117824 */ /* 0x000fca00078e0203 */
[----:B------:R-:W-:-:S13]  /*a5f0*/  ISETP.GE.U32.AND.EX P0, PT, R17, UR5, PT, P0 ;  /* 0x0000000511007c0c */ /* 0x000fda000bf06100 */
[----:B------:R-:W-:Y:S05]  /*a600*/  @P0 BRA `(.L_x_281) ;  /* 0x0000000400640947 */ /* 0x000fea0003800000 */
[----:B------:R-:W0:Y:S01]  /*a610*/  S2R R12, SR_CTAID.X ;  /* 0x00000000000c7919 */ /* 0x000e220000002500 */
[----:B-12---:R-:W1:Y:S01]  /*a620*/  LDC.64 R10, c[0x0][0x628] ;  /* 0x00018a00ff0a7b82 */ /* 0x006e620000000a00 */
[----:B------:R-:W-:Y:S01]  /*a630*/  ULDC UR4, c[0x0][0x150] ;  /* 0x0000540000047ab9 */ /* 0x000fe20000000800 */
[----:B------:R-:W-:Y:S01]  /*a640*/  MOV R8, R16 ;  /* 0x0000001000087202 */ /* 0x000fe20000000f00 */
[----:B------:R-:W2:Y:S01]  /*a650*/  S2R R24, SR_CTAID.Y ;  /* 0x0000000000187919 */ /* 0x000ea20000002600 */
[----:B------:R-:W-:-:S04]  /*a660*/  IMAD.MOV.U32 R9, RZ, RZ, R17 ;  /* 0x000000ffff097224 */ /* 0x000fc800078e0011 */
[----:B------:R-:W2:Y:S08]  /*a670*/  LDC R21, c[0x0][0x144] ;  /* 0x00005100ff157b82 */ /* 0x000eb00000000800 */
[----:B------:R-:W2:Y:S08]  /*a680*/  LDC R0, c[0x0][0x630] ;  /* 0x00018c00ff007b82 */ /* 0x000eb00000000800 */
[----:B------:R-:W2:Y:S01]  /*a690*/  LDC.64 R14, c[0x0][0x620] ;  /* 0x00018800ff0e7b82 */ /* 0x000ea20000000a00 */
[----:B-1----:R-:W-:-:S04]  /*a6a0*/  ISETP.NE.U32.AND P0, PT, R10, RZ, PT ;  /* 0x000000ff0a00720c */ /* 0x002fc80003f05070 */
[----:B------:R-:W-:Y:S02]  /*a6b0*/  ISETP.NE.AND.EX P0, PT, R11, RZ, PT, P0 ;  /* 0x000000ff0b00720c */ /* 0x000fe40003f05300 */
[----:B0-----:R-:W-:-:S05]  /*a6c0*/  I2FP.F32.U32 R3, R12 ;  /* 0x0000000c00037245 */ /* 0x001fca0000201000 */
[----:B------:R-:W-:-:S04]  /*a6d0*/  FMUL R3, R3, UR4 ;  /* 0x0000000403037c20 */ /* 0x000fc80008400000 */
[----:B------:R0:W1:Y:S02]  /*a6e0*/  F2I.U32.TRUNC.NTZ R20, R3 ;  /* 0x0000000300147305 */ /* 0x000064000020f000 */
[----:B------:R-:W-:Y:S05]  /*a6f0*/  @!P0 BRA `(.L_x_282) ;  /* 0x0000000000288947 */ /* 0x000fea0003800000 */
[----:B0-----:R-:W0:Y:S02]  /*a700*/  LDC R3, c[0x0][0x634] ;  /* 0x00018d00ff037b82 */ /* 0x001e240000000800 */
[----:B0-----:R-:W-:-:S05]  /*a710*/  IADD3 R3, P0, R16, R3, RZ ;  /* 0x0000000310037210 */ /* 0x001fca0007f1e0ff */
[----:B------:R-:W-:-:S04]  /*a720*/  IMAD.X R13, RZ, RZ, R17, P0 ;  /* 0x000000ffff0d7224 */ /* 0x000fc800000e0611 */
[----:B------:R-:W-:-:S04]  /*a730*/  IMAD.WIDE.U32 R4, R13, R10, RZ ;  /* 0x0000000a0d047225 */ /* 0x000fc800078e00ff */
[----:B------:R-:W-:-:S04]  /*a740*/  IMAD.WIDE.U32 R6, P0, R3, R11, R4 ;  /* 0x0000000b03067225 */ /* 0x000fc80007800004 */
[----:B------:R-:W-:-:S04]  /*a750*/  IMAD.WIDE.U32 R4, R3, R10, RZ ;  /* 0x0000000a03047225 */ /* 0x000fc800078e00ff */
[----:B------:R-:W-:Y:S01]  /*a760*/  IMAD.X R9, RZ, RZ, RZ, P0 ;  /* 0x000000ffff097224 */ /* 0x000fe200000e06ff */
[----:B------:R-:W-:Y:S01]  /*a770*/  IADD3 RZ, P0, R5, R6, RZ ;  /* 0x0000000605ff7210 */ /* 0x000fe20007f1e0ff */
[----:B------:R-:W-:-:S04]  /*a780*/  IMAD.MOV.U32 R8, RZ, RZ, R7 ;  /* 0x000000ffff087224 */ /* 0x000fc800078e0007 */
[----:B------:R-:W-:-:S08]  /*a790*/  IMAD.WIDE.U32.X R8, R13, R11, R8, P0 ;  /* 0x0000000b0d087225 */ /* 0x000fd000000e0408 */
.L_x_282:
[----:B------:R-:W3:Y:S01]  /*a7a0*/  LDC.64 R28, c[0x0][0x640] ;  /* 0x00019000ff1c7b82 */ /* 0x000ee20000000a00 */
[-CC-:B--2---:R-:W-:Y:S01]  /*a7b0*/  SHF.R.U64 R23, R8, R0.reuse, R9.reuse ;  /* 0x0000000008177219 */ /* 0x184fe20000001209 */
[----:B-1----:R-:W-:Y:S01]  /*a7c0*/  IMAD.MOV R20, RZ, RZ, -R20 ;  /* 0x000000ffff147224 */ /* 0x002fe200078e0a14 */
[----:B------:R-:W-:Y:S01]  /*a7d0*/  SHF.R.U32.HI R0, RZ, R0, R9 ;  /* 0x00000000ff007219 */ /* 0x000fe20000011609 */
[----:B------:R-:W-:Y:S01]  /*a7e0*/  ULDC UR4, c[0x0][0x154] ;  /* 0x0000550000047ab9 */ /* 0x000fe20000000800 */
[----:B0-----:R-:W-:Y:S01]  /*a7f0*/  IADD3 R3, P0, RZ, -R23, RZ ;  /* 0x80000017ff037210 */ /* 0x001fe20007f1e0ff */
[----:B------:R-:W-:Y:S02]  /*a800*/  IMAD R21, R21, R20, R12 ;  /* 0x0000001415157224 */ /* 0x000fe400078e020c */
[----:B------:R-:W0:Y:S01]  /*a810*/  LDC R6, c[0x0][0x618] ;  /* 0x00018600ff067b82 */ /* 0x000e220000000800 */
[----:B------:R-:W-:Y:S02]  /*a820*/  IMAD.MOV.U32 R7, RZ, RZ, 0x1 ;  /* 0x00000001ff077424 */ /* 0x000fe400078e00ff */
[----:B------:R-:W-:-:S04]  /*a830*/  IMAD.X R5, RZ, RZ, ~R0, P0 ;  /* 0x000000ffff057224 */ /* 0x000fc800000e0e00 */
[-C--:B------:R-:W-:Y:S01]  /*a840*/  IMAD R0, R5, R14.reuse, RZ ;  /* 0x0000000e05007224 */ /* 0x080fe200078e02ff */
[----:B------:R-:W1:Y:S01]  /*a850*/  LDC R8, c[0x0][0x608] ;  /* 0x00018200ff087b82 */ /* 0x000e620000000800 */
[----:B------:R-:W-:-:S04]  /*a860*/  IMAD.WIDE.U32 R4, R3, R14, R16 ;  /* 0x0000000e03047225 */ /* 0x000fc800078e0010 */
[----:B------:R-:W-:Y:S01]  /*a870*/  IMAD R3, R3, R15, R0 ;  /* 0x0000000f03037224 */ /* 0x000fe200078e0200 */
[----:B------:R-:W-:Y:S02]  /*a880*/  I2FP.F32.U32 R0, R24 ;  /* 0x0000001800007245 */ /* 0x000fe40000201000 */
[----:B------:R-:W2:Y:S01]  /*a890*/  LDC R26, c[0x0][0x658] ;  /* 0x00019600ff1a7b82 */ /* 0x000ea20000000800 */
[----:B---3--:R-:W-:Y:S02]  /*a8a0*/  ISETP.NE.U32.AND P0, PT, R28, RZ, PT ;  /* 0x000000ff1c00720c */ /* 0x008fe40003f05070 */
[----:B------:R-:W-:Y:S01]  /*a8b0*/  IADD3 R3, R5, R3, RZ ;  /* 0x0000000305037210 */ /* 0x000fe20007ffe0ff */
[----:B------:R-:W-:Y:S01]  /*a8c0*/  FMUL R0, R0, UR4 ;  /* 0x0000000400007c20 */ /* 0x000fe20008400000 */
[----:B------:R-:W-:Y:S01]  /*a8d0*/  ISETP.NE.AND.EX P0, PT, R29, RZ, PT, P0 ;  /* 0x000000ff1d00720c */ /* 0x000fe20003f05300 */
[----:B------:R-:W-:Y:S02]  /*a8e0*/  IMAD.MOV.U32 R5, RZ, RZ, -0x1 ;  /* 0xffffffffff057424 */ /* 0x000fe400078e00ff */
[----:B------:R-:W3:Y:S01]  /*a8f0*/  LDC R15, c[0x0][0x148] ;  /* 0x00005200ff0f7b82 */ /* 0x000ee20000000800 */
[-CC-:B0-----:R-:W-:Y:S01]  /*a900*/  SHF.R.U64 R12, R4, R6.reuse, R3.reuse ;  /* 0x00000006040c7219 */ /* 0x181fe20000001203 */
[----:B------:R0:W0:Y:S01]  /*a910*/  F2I.U32.TRUNC.NTZ R13, R0 ;  /* 0x00000000000d7305 */ /* 0x000022000020f000 */
[----:B------:R-:W-:-:S05]  /*a920*/  SHF.R.U32.HI R3, RZ, R6, R3 ;  /* 0x00000006ff037219 */ /* 0x000fca0000011603 */
[----:B------:R-:W0:Y:S01]  /*a930*/  LDC R20, c[0x0][0x600] ;  /* 0x00018000ff147b82 */ /* 0x000e220000000800 */
[-CC-:B-1----:R-:W-:Y:S02]  /*a940*/  SHF.R.U64 R10, R12, R8.reuse, R3.reuse ;  /* 0x000000080c0a7219 */ /* 0x182fe40000001203 */
[----:B------:R-:W-:-:S05]  /*a950*/  SHF.R.U32.HI R3, RZ, R8, R3 ;  /* 0x00000008ff037219 */ /* 0x000fca0000011603 */
[----:B------:R-:W1:Y:S01]  /*a960*/  LDC R27, c[0x0][0x648] ;  /* 0x00019200ff1b7b82 */ /* 0x000e620000000800 */
[-C--:B--2---:R-:W-:Y:S02]  /*a970*/  SHF.L.U32 R4, R5, R26.reuse, RZ ;  /* 0x0000001a05047219 */ /* 0x084fe400000006ff */
[--C-:B------:R-:W-:Y:S02]  /*a980*/  SHF.R.U64 R14, R10, R26, R3.reuse ;  /* 0x0000001a0a0e7219 */ /* 0x100fe40000001203 */
[----:B------:R-:W-:Y:S02]  /*a990*/  LOP3.LUT R25, RZ, R4, RZ, 0x33, !PT ;  /* 0x00000004ff197212 */ /* 0x000fe400078e33ff */
[-C--:B------:R-:W-:Y:S01]  /*a9a0*/  SHF.R.U32.HI R5, RZ, R26.reuse, R3 ;  /* 0x0000001aff057219 */ /* 0x080fe20000011603 */
[----:B------:R-:W2:Y:S01]  /*a9b0*/  LDC R30, c[0x0][0x638] ;  /* 0x00018e00ff1e7b82 */ /* 0x000ea20000000800 */
[----:B------:R-:W-:Y:S01]  /*a9c0*/  SHF.L.U32 R152, R7, R26, RZ ;  /* 0x0000001a07987219 */ /* 0x000fe200000006ff */
[----:B------:R-:W-:-:S06]  /*a9d0*/  IMAD.MOV.U32 R4, RZ, RZ, R14 ;  /* 0x000000ffff047224 */ /* 0x000fcc00078e000e */
[----:B------:R-:W0:Y:S01]  /*a9e0*/  LDC R31, c[0x0][0x610] ;  /* 0x00018400ff1f7b82 */ /* 0x000e220000000800 */
[----:B------:R-:W-:Y:S05]  /*a9f0*/  @!P0 BRA `(.L_x_283) ;  /* 0x0000000000288947 */ /* 0x000fea0003800000 */
[----:B------:R-:W4:Y:S02]  /*aa00*/  LDC R3, c[0x0][0x64c] ;  /* 0x00019300ff037b82 */ /* 0x000f240000000800 */
[----:B----4-:R-:W-:-:S05]  /*aa10*/  IADD3 R3, P0, R14, R3, RZ ;  /* 0x000000030e037210 */ /* 0x010fca0007f1e0ff */
        /* <DEDUP_REMOVED lines=8> */
.L_x_283:
[----:B------:R-:W-:Y:S01]  /*aaa0*/  ISETP.NE.AND P0, PT, R2, 0x1, PT ;  /* 0x000000010200780c */ /* 0x000fe20003f05270 */
[----:B0-----:R-:W-:Y:S01]  /*aab0*/  VIADD R7, R20, 0xffffffff ;  /* 0xffffffff14077836 */ /* 0x001fe20000000000 */
[----:B-1----:R-:W-:Y:S01]  /*aac0*/  SHF.R.U64 R0, R4, R27, R5 ;  /* 0x0000001b04007219 */ /* 0x002fe20000001205 */
[----:B------:R-:W-:Y:S01]  /*aad0*/  IMAD.MOV.U32 R4, RZ, RZ, 0x1 ;  /* 0x00000001ff047424 */ /* 0x000fe200078e00ff */
[----:B------:R-:W-:Y:S02]  /*aae0*/  LOP3.LUT R5, R10, R25, RZ, 0xc0, !PT ;  /* 0x000000190a057212 */ /* 0x000fe400078ec0ff */
[----:B------:R-:W-:Y:S01]  /*aaf0*/  IADD3 R13, -R13, RZ, RZ ;  /* 0x000000ff0d0d7210 */ /* 0x000fe20007ffe1ff */
[----:B------:R-:W-:Y:S02]  /*ab00*/  IMAD.MOV R3, RZ, RZ, -R0 ;  /* 0x000000ffff037224 */ /* 0x000fe400078e0a00 */
[----:B------:R-:W-:Y:S01]  /*ab10*/  IMAD R152, R152, R0, R5 ;  /* 0x0000000098987224 */ /* 0x000fe200078e0205 */
[----:B------:R-:W-:Y:S01]  /*ab20*/  LOP3.LUT R5, R12, R7, RZ, 0xc0, !PT ;  /* 0x000000070c057212 */ /* 0x000fe200078ec0ff */
[----:B--2---:R-:W-:-:S02]  /*ab30*/  IMAD R0, R3, R30, R14 ;  /* 0x0000001e03007224 */ /* 0x004fc400078e020e */
[----:B---3--:R-:W-:Y:S02]  /*ab40*/  @P0 IMAD R21, R15, R13, R24 ;  /* 0x0000000d0f150224 */ /* 0x008fe400078e0218 */
[----:B------:R-:W-:Y:S01]  /*ab50*/  IMAD R3, R0, R20, R5 ;  /* 0x0000001400037224 */ /* 0x000fe200078e0205 */
[----:B------:R-:W-:Y:S01]  /*ab60*/  PRMT R0, R4, 0x7610, R0 ;  /* 0x0000761004007816 */ /* 0x000fe20000000000 */
[----:B------:R-:W-:-:S05]  /*ab70*/  IMAD R152, R152, R31, R21 ;  /* 0x0000001f98987224 */ /* 0x000fca00078e0215 */
[----:B------:R-:W-:Y:S02]  /*ab80*/  SEL R153, R3, R152, !P0 ;  /* 0x0000009803997207 */ /* 0x000fe40004000000 */
[----:B------:R-:W-:-:S07]  /*ab90*/  SEL R152, R152, R3, !P0 ;  /* 0x0000000398987207 */ /* 0x000fce0004000000 */
.L_x_281:
[----:B------:R-:W-:-:S13]  /*aba0*/  LOP3.LUT P0, RZ, R0, 0xff, RZ, 0xc0, !PT ;  /* 0x000000ff00ff7812 */ /* 0x000fda000780c0ff */
[----:B------:R-:W-:Y:S05]  /*abb0*/  @P0 BRA `(.L_x_284) ;  /* 0xffffff6000dc0947 */ /* 0x000fea000383ffff */
[----:B------:R-:W-:Y:S05]  /*abc0*/  EXIT ;  /* 0x000000000000794d */ /* 0x000fea0003800000 */
.L_x_3:
[----:B0-----:R-:W-:Y:S01]  /*abd0*/  ULDC.64 UR4, c[0x0][0x650] ;  /* 0x0001940000047ab9 */ /* 0x001fe20000000a00 */
        /* <DEDUP_REMOVED lines=8> */
[----:B------:R-:W-:Y:S01]  /*ac60*/  MOV R10, R16 ;  /* 0x00000010000a7202 */ /* 0x000fe20000000f00 */
[----:B------:R-:W-:-:S06]  /*ac70*/  IMAD.MOV.U32 R11, RZ, RZ, R17 ;  /* 0x000000ffff0b7224 */ /* 0x000fcc00078e0011 */
        /* <DEDUP_REMOVED lines=15> */
.L_x_286:
[--C-:B------:R-:W-:Y:S01]  /*ad70*/  SHF.R.U64 R12, R10, R14, R11.reuse ;  /* 0x0000000e0a0c7219 */ /* 0x100fe2000000120b */
[----:B------:R-:W0:Y:S01]  /*ad80*/  LDC R22, c[0x0][0x618] ;  /* 0x00018600ff167b82 */ /* 0x000e220000000800 */
[----:B------:R-:W-:Y:S01]  /*ad90*/  I2FP.F32.U32 R6, R4 ;  /* 0x0000000400067245 */ /* 0x000fe20000201000 */
[----:B------:R-:W-:Y:S01]  /*ada0*/  ULDC UR4, c[0x0][0x150] ;  /* 0x0000540000047ab9 */ /* 0x000fe20000000800 */
[----:B------:R-:W-:Y:S02]  /*adb0*/  SHF.R.U32.HI R5, RZ, R14, R11 ;  /* 0x0000000eff057219 */ /* 0x000fe4000001160b */
[----:B------:R-:W-:Y:S01]  /*adc0*/  IADD3 R9, P0, RZ, -R12, RZ ;  /* 0x8000000cff097210 */ /* 0x000fe20007f1e0ff */
[----:B------:R-:W-:Y:S01]  /*add0*/  FMUL R11, R6, UR4 ;  /* 0x00000004060b7c20 */ /* 0x000fe20008400000 */
[----:B------:R-:W-:Y:S01]  /*ade0*/  ULDC UR4, c[0x0][0x154] ;  /* 0x0000550000047ab9 */ /* 0x000fe20000000800 */
[----:B------:R-:W1:Y:S02]  /*adf0*/  LDC.64 R24, c[0x0][0x640] ;  /* 0x00019000ff187b82 */ /* 0x000e640000000a00 */
[----:B------:R-:W-:-:S02]  /*ae00*/  IMAD.X R5, RZ, RZ, ~R5, P0 ;  /* 0x000000ffff057224 */ /* 0x000fc400000e0e05 */
[----:B------:R-:W2:Y:S01]  /*ae10*/  F2I.U32.TRUNC.NTZ R11, R11 ;  /* 0x0000000b000b7305 */ /* 0x000ea2000020f000 */
[----:B------:R-:W-:-:S03]  /*ae20*/  IMAD.WIDE.U32 R6, R9, R20, R16 ;  /* 0x0000001409067225 */ /* 0x000fc600078e0010 */
[----:B------:R-:W3:Y:S01]  /*ae30*/  LDC R13, c[0x0][0x144] ;  /* 0x00005100ff0d7b82 */ /* 0x000ee20000000800 */
[----:B------:R-:W-:-:S04]  /*ae40*/  IMAD R8, R5, R20, RZ ;  /* 0x0000001405087224 */ /* 0x000fc800078e02ff */
[----:B------:R-:W-:Y:S02]  /*ae50*/  IMAD R5, R9, R21, R8 ;  /* 0x0000001509057224 */ /* 0x000fe400078e0208 */
[----:B------:R-:W-:Y:S01]  /*ae60*/  IMAD.MOV.U32 R8, RZ, RZ, -0x1 ;  /* 0xffffffffff087424 */ /* 0x000fe200078e00ff */
[----:B------:R-:W4:Y:S01]  /*ae70*/  LDC R14, c[0x0][0x608] ;  /* 0x00018200ff0e7b82 */ /* 0x000f220000000800 */
[----:B------:R-:W-:Y:S01]  /*ae80*/  IMAD.IADD R5, R7, 0x1, R5 ;  /* 0x0000000107057824 */ /* 0x000fe200078e0205 */
[----:B------:R-:W-:-:S04]  /*ae90*/  I2FP.F32.U32 R7, R3 ;  /* 0x0000000300077245 */ /* 0x000fc80000201000 */
[-CC-:B0-----:R-:W-:Y:S01]  /*aea0*/  SHF.R.U64 R10, R6, R22.reuse, R5.reuse ;  /* 0x00000016060a7219 */ /* 0x181fe20000001205 */
[----:B------:R-:W-:Y:S01]  /*aeb0*/  FMUL R7, R7, UR4 ;  /* 0x0000000407077c20 */ /* 0x000fe20008400000 */
[----:B------:R-:W0:Y:S01]  /*aec0*/  LDC R9, c[0x0][0x658] ;  /* 0x00019600ff097b82 */ /* 0x000e220000000800 */
[----:B--2---:R-:W-:Y:S02]  /*aed0*/  IADD3 R6, -R11, RZ, RZ ;  /* 0x000000ff0b067210 */ /* 0x004fe40007ffe1ff */
[----:B-1----:R-:W-:Y:S02]  /*aee0*/  ISETP.NE.U32.AND P0, PT, R24, RZ, PT ;  /* 0x000000ff1800720c */ /* 0x002fe40003f05070 */
[----:B------:R-:W-:Y:S02]  /*aef0*/  SHF.R.U32.HI R5, RZ, R22, R5 ;  /* 0x00000016ff057219 */ /* 0x000fe40000011605 */
[----:B------:R-:W-:Y:S01]  /*af00*/  ISETP.NE.AND.EX P0, PT, R25, RZ, PT, P0 ;  /* 0x000000ff1900720c */ /* 0x000fe20003f05300 */
[----:B------:R-:W1:Y:S01]  /*af10*/  LDC R20, c[0x0][0x148] ;  /* 0x00005200ff147b82 */ /* 0x000e620000000800 */
[----:B---3--:R-:W-:-:S02]  /*af20*/  IMAD R23, R13, R6, R4 ;  /* 0x000000060d177224 */ /* 0x008fc400078e0204 */
[----:B------:R-:W-:-:S05]  /*af30*/  IMAD.MOV.U32 R6, RZ, RZ, 0x1 ;  /* 0x00000001ff067424 */ /* 0x000fca00078e00ff */
[----:B------:R-:W2:Y:S01]  /*af40*/  LDC R21, c[0x0][0x600] ;  /* 0x00018000ff157b82 */ /* 0x000ea20000000800 */
[-CC-:B----4-:R-:W-:Y:S02]  /*af50*/  SHF.R.U64 R13, R10, R14.reuse, R5.reuse ;  /* 0x0000000e0a0d7219 */ /* 0x190fe40000001205 */
[----:B------:R-:W-:Y:S02]  /*af60*/  SHF.R.U32.HI R4, RZ, R14, R5 ;  /* 0x0000000eff047219 */ /* 0x000fe40000011605 */
[----:B------:R3:W4:Y:S03]  /*af70*/  F2I.U32.TRUNC.NTZ R14, R7 ;  /* 0x00000007000e7305 */ /* 0x000726000020f000 */
[----:B------:R-:W1:Y:S01]  /*af80*/  LDC R26, c[0x0][0x648] ;  /* 0x00019200ff1a7b82 */ /* 0x000e620000000800 */
[-C--:B0-----:R-:W-:Y:S02]  /*af90*/  SHF.R.U64 R15, R13, R9.reuse, R4 ;  /* 0x000000090d0f7219 */ /* 0x081fe40000001204 */
[----:B------:R-:W-:-:S02]  /*afa0*/  SHF.L.U32 R8, R8, R9, RZ ;  /* 0x0000000908087219 */ /* 0x000fc400000006ff */
[-C--:B------:R-:W-:Y:S01]  /*afb0*/  SHF.R.U32.HI R5, RZ, R9.reuse, R4 ;  /* 0x00000009ff057219 */ /* 0x080fe20000011604 */
[----:B------:R-:W-:Y:S01]  /*afc0*/  IMAD.MOV.U32 R4, RZ, RZ, R15 ;  /* 0x000000ffff047224 */ /* 0x000fe200078e000f */
[----:B------:R-:W-:Y:S01]  /*afd0*/  SHF.L.U32 R22, R6, R9, RZ ;  /* 0x0000000906167219 */ /* 0x000fe200000006ff */
[----:B------:R-:W0:Y:S01]  /*afe0*/  LDC R27, c[0x0][0x638] ;  /* 0x00018e00ff1b7b82 */ /* 0x000e220000000800 */
[----:B------:R-:W-:-:S07]  /*aff0*/  LOP3.LUT R28, RZ, R8, RZ, 0x33, !PT ;  /* 0x00000008ff1c7212 */ /* 0x000fce00078e33ff */
[----:B------:R-:W0:Y:S01]  /*b000*/  LDC R29, c[0x0][0x610] ;  /* 0x00018400ff1d7b82 */ /* 0x000e220000000800 */
[----:B---34-:R-:W-:Y:S05]  /*b010*/  @!P0 BRA `(.L_x_287) ;  /* 0x0000000000288947 */ /* 0x018fea0003800000 */
[----:B------:R-:W3:Y:S02]  /*b020*/  LDC R4, c[0x0][0x64c] ;  /* 0x00019300ff047b82 */ /* 0x000ee40000000800 */
[----:B---3--:R-:W-:-:S05]  /*b030*/  IADD3 R9, P0, R15, R4, RZ ;  /* 0x000000040f097210 */ /* 0x008fca0007f1e0ff */
        /* <DEDUP_REMOVED lines=8> */
.L_x_287:
[----:B------:R-:W-:Y:S01]  /*b0c0*/  ISETP.NE.AND P0, PT, R2, 0x1, PT ;  /* 0x000000010200780c */ /* 0x000fe20003f05270 */
[----:B--2---:R-:W-:Y:S01]  /*b0d0*/  VIADD R7, R21, 0xffffffff ;  /* 0xffffffff15077836 */ /* 0x004fe20000000000 */
[----:B-1----:R-:W-:Y:S01]  /*b0e0*/  SHF.R.U64 R5, R4, R26, R5 ;  /* 0x0000001a04057219 */ /* 0x002fe20000001205 */
[----:B------:R-:W-:Y:S01]  /*b0f0*/  IMAD.MOV.U32 R8, RZ, RZ, R12 ;  /* 0x000000ffff087224 */ /* 0x000fe200078e000c */
[----:B------:R-:W-:Y:S02]  /*b100*/  IADD3 R14, -R14, RZ, RZ ;  /* 0x000000ff0e0e7210 */ /* 0x000fe40007ffe1ff */
[----:B------:R-:W-:Y:S01]  /*b110*/  LOP3.LUT R4, R13, R28, RZ, 0xc0, !PT ;  /* 0x0000001c0d047212 */ /* 0x000fe200078ec0ff */
[----:B------:R-:W-:Y:S01]  /*b120*/  IMAD.MOV R6, RZ, RZ, -R5 ;  /* 0x000000ffff067224 */ /* 0x000fe200078e0a05 */
[----:B------:R-:W-:-:S03]  /*b130*/  LOP3.LUT R10, R10, R7, RZ, 0xc0, !PT ;  /* 0x000000070a0a7212 */ /* 0x000fc600078ec0ff */
[----:B------:R-:W-:Y:S02]  /*b140*/  IMAD R4, R22, R5, R4 ;  /* 0x0000000516047224 */ /* 0x000fe400078e0204 */
[----:B------:R-:W-:Y:S02]  /*b150*/  @P0 IMAD R23, R20, R14, R3 ;  /* 0x0000000e14170224 */ /* 0x000fe400078e0203 */
[----:B0-----:R-:W-:Y:S02]  /*b160*/  IMAD R3, R6, R27, R15 ;  /* 0x0000001b06037224 */ /* 0x001fe400078e020f */
[----:B------:R-:W-:Y:S02]  /*b170*/  IMAD R7, R4, R29, R23 ;  /* 0x0000001d04077224 */ /* 0x000fe400078e0217 */
[----:B------:R-:W-:Y:S02]  /*b180*/  IMAD R4, R3, R21, R10 ;  /* 0x0000001503047224 */ /* 0x000fe400078e020a */
[----:B------:R-:W-:-:S03]  /*b190*/  IMAD.MOV.U32 R6, RZ, RZ, 0x1 ;  /* 0x00000001ff067424 */ /* 0x000fc600078e00ff */
[----:B------:R-:W-:Y:S02]  /*b1a0*/  SEL R9, R4, R7, !P0 ;  /* 0x0000000704097207 */ /* 0x000fe40004000000 */
[----:B------:R-:W-:-:S07]  /*b1b0*/  SEL R7, R7, R4, !P0 ;  /* 0x0000000407077207 */ /* 0x000fce0004000000 */
.L_x_285:
[----:B------:R-:W-:-:S08]  /*b1c0*/  NOP ;  /* 0x0000000000007918 */ /* 0x000fd00000000000 */
[----:B------:R-:W0:-:S00]  /*b1d0*/  USETMAXREG.DEALLOC.CTAPOOL 0x28 ;  /* 0x00000028000079c8 */ /* 0x000e0000080e0500 */
[----:B0-----:R-:W-:-:S13]  /*b1e0*/  ISETP.NE.AND P0, PT, R0, RZ, PT ;  /* 0x000000ff0000720c */ /* 0x001fda0003f05270 */
[----:B------:R-:W-:Y:S05]  /*b1f0*/  @P0 EXIT ;  /* 0x000000000000094d */ /* 0x000fea0003800000 */
[----:B------:R-:W-:Y:S01]  /*b200*/  LOP3.LUT P0, RZ, R6, 0xff, RZ, 0xc0, !PT ;  /* 0x000000ff06ff7812 */ /* 0x000fe2000780c0ff */
[----:B------:R-:W-:Y:S02]  /*b210*/  IMAD.MOV.U32 R3, RZ, RZ, 0x1 ;  /* 0x00000001ff037424 */ /* 0x000fe400078e00ff */
[----:B------:R-:W-:-:S10]  /*b220*/  IMAD.MOV.U32 R0, RZ, RZ, RZ ;  /* 0x000000ffff007224 */ /* 0x000fd400078e00ff */
[----:B------:R-:W-:Y:S05]  /*b230*/  @!P0 BRA `(.L_x_288) ;  /* 0x0000000c00348947 */ /* 0x000fea0003800000 */
[----:B------:R-:W0:Y:S01]  /*b240*/  LDC R0, c[0x0][0x28c] ;  /* 0x0000a300ff007b82 */ /* 0x000e220000000800 */
[----:B------:R-:W-:Y:S01]  /*b250*/  ULDC UR5, c[0x0][0x600] ;  /* 0x0001800000057ab9 */ /* 0x000fe20000000800 */
[----:B------:R-:W-:Y:S01]  /*b260*/  ULDC UR4, c[0x0][0xc] ;  /* 0x0000030000047ab9 */ /* 0x000fe20000000800 */
[----:B------:R-:W-:Y:S01]  /*b270*/  UIADD3 UR16, UR5, -0x1, URZ ;  /* 0xffffffff05107890 */ /* 0x000fe2000fffe03f */
[C---:B------:R-:W-:Y:S01]  /*b280*/  LOP3.LUT P2, RZ, R18.reuse, 0x7f, RZ, 0xc0, !PT ;  /* 0x0000007f12ff7812 */ /* 0x040fe2000784c0ff */
[----:B------:R-:W-:Y:S01]  /*b290*/  ULDC UR6, c[0x0][0x658] ;  /* 0x0001960000067ab9 */ /* 0x000fe20000000800 */
[----:B------:R-:W-:Y:S01]  /*b2a0*/  ULDC UR5, c[0x0][0x10] ;  /* 0x0000040000057ab9 */ /* 0x000fe20000000800 */
[----:B------:R-:W-:Y:S01]  /*b2b0*/  UMOV UR7, 0xffffffff ;  /* 0xffffffff00077882 */ /* 0x000fe20000000000 */
[----:B------:R-:W-:Y:S01]  /*b2c0*/  UMOV UR8, 0x1 ;  /* 0x0000000100087882 */ /* 0x000fe20000000000 */
[----:B------:R-:W-:Y:S01]  /*b2d0*/  UIMAD.WIDE.U32 UR4, UR4, UR5, URZ ;  /* 0x00000005040472a5 */ /* 0x000fe2000f8e003f */
[----:B------:R-:W-:Y:S01]  /*b2e0*/  LOP3.LUT P0, RZ, R18, 0x1f, RZ, 0xc0, !PT ;  /* 0x0000001f12ff7812 */ /* 0x000fe2000780c0ff */
[----:B------:R-:W-:Y:S01]  /*b2f0*/  USHF.L.U32 UR7, UR7, UR6, URZ ;  /* 0x0000000607077299 */ /* 0x000fe2000800063f */
[----:B------:R-:W-:Y:S01]  /*b300*/  BSSY B0, `(.L_x_288) ;  /* 0x00000c0000007945 */ /* 0x000fe20003800000 */
[----:B------:R-:W-:Y:S01]  /*b310*/  USHF.L.U32 UR18, UR8, UR6, URZ ;  /* 0x0000000608127299 */ /* 0x000fe2000800063f */
[----:B------:R-:W-:Y:S01]  /*b320*/  IMAD.MOV.U32 R11, RZ, RZ, 0x1 ;  /* 0x00000001ff0b7424 */ /* 0x000fe200078e00ff */
[----:B------:R-:W-:Y:S01]  /*b330*/  LOP3.LUT R18, R19, 0x2, RZ, 0xfc, !PT ;  /* 0x0000000213127812 */ /* 0x000fe200078efcff */
[----:B------:R-:W-:Y:S01]  /*b340*/  ULDC UR6, c[0x0][0x14] ;  /* 0x0000050000067ab9 */ /* 0x000fe20000000800 */
[----:B------:R-:W-:Y:S01]  /*b350*/  PLOP3.LUT P0, PT, P0, P2, PT, 0x8a, 0x0 ;  /* 0x000000000000781c */ /* 0x000fe20000705172 */
[----:B------:R-:W-:-:S02]  /*b360*/  UIMAD.WIDE.U32 UR20, UR4, UR6, URZ ;  /* 0x00000006041472a5 */ /* 0x000fc4000f8e003f */
[----:B------:R-:W-:Y:S02]  /*b370*/  UIMAD UR13, UR5, UR6, URZ ;  /* 0x00000006050d72a4 */ /* 0x000fe4000f8e023f */
[----:B------:R-:W-:Y:S01]  /*b380*/  ULOP3.LUT UR17, URZ, UR7, URZ, 0x33, !UPT ;  /* 0x000000073f117292 */ /* 0x000fe2000f8e333f */
[----:B0-----:R-:W-:Y:S01]  /*b390*/  IADD3 R0, R0, 0x3f, RZ ;  /* 0x0000003f00007810 */ /* 0x001fe20007ffe0ff */
[----:B------:R-:W-:Y:S01]  /*b3a0*/  UIADD3 UR13, UR21, UR13, URZ ;  /* 0x0000000d150d7290 */ /* 0x000fe2000fffe03f */
[----:B------:R-:W-:Y:S02]  /*b3b0*/  ULDC.64 UR22, c[0x0][0x198] ;  /* 0x0000660000167ab9 */ /* 0x000fe40000000a00 */
[----:B------:R-:W-:-:S04]  /*b3c0*/  SHF.R.S32.HI R3, RZ, 0x1f, R0 ;  /* 0x0000001fff037819 */ /* 0x000fc80000011400 */
[----:B------:R-:W-:Y:S01]  /*b3d0*/  LEA.HI R3, R3, R0, RZ, 0x6 ;  /* 0x0000000003037211 */ /* 0x000fe200078f30ff */
[----:B------:R-:W-:-:S03]  /*b3e0*/  IMAD.MOV.U32 R0, RZ, RZ, RZ ;  /* 0x000000ffff007224 */ /* 0x000fc600078e00ff */
[----:B------:R-:W-:Y:S01]  /*b3f0*/  SHF.R.S32.HI R13, RZ, 0x6, R3 ;  /* 0x00000006ff0d7819 */ /* 0x000fe20000011403 */
[----:B------:R-:W-:-:S04]  /*b400*/  IMAD.MOV.U32 R3, RZ, RZ, 0x1 ;  /* 0x00000001ff037424 */ /* 0x000fc800078e00ff */
[----:B------:R-:W-:-:S07]  /*b410*/  VIADD R10, R13, 0x1 ;  /* 0x000000010d0a7836 */ /* 0x000fce0000000000 */
.L_x_300:
[----:B------:R-:W-:-:S03]  /*b420*/  UMOV UR4, 0xffffffff ;  /* 0xffffffff00047882 */ /* 0x000fc60000000000 */
[----:B------:R-:W-:Y:S05]  /*b430*/  BRA.DIV UR4, `(.L_x_289) ;  /* 0x0000000e04a07947 */ /* 0x000fea000b800000 */
[----:B------:R-:W-:-:S13]  /*b440*/  ELECT P6, URZ, PT ;  /* 0x00000000003f782f */ /* 0x000fda00038c0000 */
.L_x_311:
[----:B------:R-:W0:Y:S01]  /*b450*/  LDC R4, c[0x0][0x28c] ;  /* 0x0000a300ff047b82 */ /* 0x000e220000000800 */
[----:B------:R-:W-:Y:S01]  /*b460*/  BSSY B1, `(.L_x_290) ;  /* 0x0000037000017945 */ /* 0x000fe20003800000 */
[----:B0-----:R-:W-:-:S13]  /*b470*/  ISETP.LT.OR P6, PT, R4, 0x1, !P6 ;  /* 0x000000010400780c */ /* 0x001fda00077c1670 */
[----:B------:R-:W-:Y:S05]  /*b480*/  @P6 BRA `(.L_x_291) ;  /* 0x0000000000d06947 */ /* 0x000fea0003800000 */
[----:B------:R-:W-:Y:S01]  /*b490*/  IMAD.SHL.U32 R14, R9, 0x80, RZ ;  /* 0x00000080090e7824 */ /* 0x000fe200078e00ff */
[----:B------:R-:W-:Y:S01]  /*b4a0*/  MOV R20, RZ ;  /* 0x000000ff00147202 */ /* 0x000fe20000000f00 */
[----:B------:R-:W-:Y:S02]  /*b4b0*/  IMAD.SHL.U32 R15, R7, 0x100, RZ ;  /* 0x00000100070f7824 */ /* 0x000fe400078e00ff */
[----:B------:R-:W-:Y:S02]  /*b4c0*/  IMAD.MOV.U32 R4, RZ, RZ, R10 ;  /* 0x000000ffff047224 */ /* 0x000fe400078e000a */
[----:B------:R-:W-:Y:S02]  /*b4d0*/  IMAD.MOV.U32 R5, RZ, RZ, R3 ;  /* 0x000000ffff057224 */ /* 0x000fe400078e0003 */
[----:B------:R-:W-:-:S07]  /*b4e0*/  IMAD.MOV.U32 R6, RZ, RZ, R0 ;  /* 0x000000ffff067224 */ /* 0x000fce00078e0000 */
.L_x_295:
[----:B------:R-:W0:Y:S01]  /*b4f0*/  S2R R12, SR_CgaCtaId ;  /* 0x00000000000c7919 */ /* 0x000e220000008800 */
[----:B------:R-:W-:Y:S01]  /*b500*/  MOV R7, 0x400 ;  /* 0x0000040000077802 */ /* 0x000fe20000000f00 */
[----:B------:R-:W1:Y:S03]  /*b510*/  @!P2 LDC R9, c[0x0][0x500] ;  /* 0x00014000ff09ab82 */ /* 0x000e660000000800 */
[----:B0-----:R-:W-:Y:S02]  /*b520*/  LEA R21, R12, R7, 0x18 ;  /* 0x000000070c157211 */ /* 0x001fe400078ec0ff */
[----:B------:R-:W-:-:S03]  /*b530*/  SHF.L.U32 R7, R5, 0x1f, RZ ;  /* 0x0000001f05077819 */ /* 0x000fc600000006ff */
[----:B------:R-:W-:-:S04]  /*b540*/  IMAD R12, R6, 0x8, R21 ;  /* 0x00000008060c7824 */ /* 0x000fc800078e0215 */
[----:B------:R-:W0:Y:S02]  /*b550*/  SYNCS.PHASECHK.TRANS64.TRYWAIT P1, [R12+URZ+0x20], R7 ;  /* 0x000020070c0075a7 */ /* 0x000e24000802017f */
[----:B01----:R-:W-:Y:S05]  /*b560*/  @!P1 BRA `(.L_x_292) ;  /* 0x0000000c00749947 */ /* 0x003fea0003800000 */
.L_x_312:
[----:B0-----:R-:W-:Y:S01]  /*b570*/  PRMT R7, R18, 0x9910, RZ ;  /* 0x0000991012077816 */ /* 0x001fe200000000ff */
[----:B------:R0:W-:Y:S03]  /*b580*/  @!P2 SYNCS.ARRIVE.TRANS64 RZ, [R12+URZ], R9 ;  /* 0x000000090cffa9a7 */ /* 0x0001e6000800003f */
[----:B------:R-:W-:-:S13]  /*b590*/  ISETP.NE.AND P1, PT, R7, 0x2, PT ;  /* 0x000000020700780c */ /* 0x000fda0003f25270 */
[----:B0-----:R-:W-:Y:S05]  /*b5a0*/  @P1 BRA `(.L_x_293) ;  /* 0x0000000000041947 */ /* 0x001fea0003800000 */
[----:B------:R-:W-:Y:S01]  /*b5b0*/  BPT.TRAP 0x1 ;  /* 0x000000040000795c */ /* 0x000fe20000300000 */
.L_x_293:
[----:B------:R-:W-:Y:S05]  /*b5c0*/  @P0 BRA `(.L_x_294) ;  /* 0x0000000000040947 */ /* 0x000fea0003800000 */
[----:B------:R-:W-:Y:S01]  /*b5d0*/  BPT.TRAP 0x1 ;  /* 0x000000040000795c */ /* 0x000fe20000300000 */
.L_x_294:
[--C-:B------:R-:W-:Y:S01]  /*b5e0*/  IMAD R7, R6, 0x8000, R21.reuse ;  /* 0x0000800006077824 */ /* 0x100fe200078e0215 */
[----:B------:R-:W-:Y:S01]  /*b5f0*/  R2UR UR9, R12 ;  /* 0x000000000c0972ca */ /* 0x000fe200000e0000 */
[----:B------:R-:W-:Y:S01]  /*b600*/  IMAD R21, R6, 0x4000, R21 ;  /* 0x0000400006157824 */ /* 0x000fe200078e0215 */
[----:B------:R-:W-:Y:S01]  /*b610*/  UIADD3 UR4, UP0, UR22, 0xf0, URZ ;  /* 0x000000f016047890 */ /* 0x000fe2000ff1e03f */
[----:B------:R-:W-:Y:S01]  /*b620*/  VIADD R4, R4, 0xffffffff ;  /* 0xffffffff04047836 */ /* 0x000fe20000000000 */
[----:B------:R-:W-:Y:S01]  /*b630*/  R2UR UR5, R7 ;  /* 0x00000000070572ca */ /* 0x000fe200000e0000 */
[----:B------:R-:W-:Y:S01]  /*b640*/  UIADD3 UR24, UP1, UR22, 0x1f0, URZ ;  /* 0x000001f016187890 */ /* 0x000fe2000ff3e03f */
[----:B------:R-:W-:Y:S01]  /*b650*/  R2UR UR8, R21 ;  /* 0x00000000150872ca */ /* 0x000fe200000e0000 */
[----:B------:R-:W-:Y:S01]  /*b660*/  UMOV UR6, 0x0 ;  /* 0x0000000000067882 */ /* 0x000fe20000000000 */
[----:B------:R-:W-:Y:S01]  /*b670*/  R2UR UR11, R15 ;  /* 0x000000000f0b72ca */ /* 0x000fe200000e0000 */
[----:B------:R-:W-:Y:S01]  /*b680*/  UIADD3.X UR25, URZ, UR23, URZ, UP1, !UPT ;  /* 0x000000173f197290 */ /* 0x000fe20008ffe43f */
[----:B------:R-:W-:Y:S01]  /*b690*/  R2UR UR10, R20 ;  /* 0x00000000140a72ca */ /* 0x000fe200000e0000 */
[----:B------:R-:W-:Y:S01]  /*b6a0*/  UMOV UR7, 0x10000000 ;  /* 0x1000000000077882 */ /* 0x000fe20000000000 */
[----:B------:R-:W-:Y:S01]  /*b6b0*/  R2UR UR12, R8 ;  /* 0x00000000080c72ca */ /* 0x000fe200000e0000 */
[----:B------:R-:W-:Y:S01]  /*b6c0*/  VIADD R20, R20, 0x40 ;  /* 0x0000004014147836 */ /* 0x000fe20000000000 */
[----:B------:R-:W-:-:S02]  /*b6d0*/  R2UR UR19, R14 ;  /* 0x000000000e1372ca */ /* 0x000fc400000e0000 */
[----:B------:R-:W-:Y:S01]  /*b6e0*/  ISETP.GT.AND P3, PT, R4, 0x1, PT ;  /* 0x000000010400780c */ /* 0x000fe20003f64270 */
[----:B------:R-:W-:Y:S01]  /*b6f0*/  UIADD3 UR14, UR5, 0x100, URZ ;  /* 0x00000100050e7890 */ /* 0x000fe2000fffe03f */
[----:B------:R-:W-:Y:S01]  /*b700*/  IADD3 R6, R6, 0x1, RZ ;  /* 0x0000000106067810 */ /* 0x000fe20007ffe0ff */
[----:B------:R-:W-:Y:S02]  /*b710*/  UIADD3.X UR5, URZ, UR23, URZ, UP0, !UPT ;  /* 0x000000173f057290 */ /* 0x000fe400087fe43f */
[----:B------:R-:W-:Y:S01]  /*b720*/  UIADD3 UR15, UR8, 0x20100, URZ ;  /* 0x00020100080f7890 */ /* 0x000fe2000fffe03f */
[----:B------:R-:W-:Y:S02]  /*b730*/  ISETP.NE.AND P1, PT, R6, 0x4, PT ;  /* 0x000000040600780c */ /* 0x000fe40003f25270 */
[----:B------:R-:W-:Y:S02]  /*b740*/  UMOV UR8, UR14 ;  /* 0x0000000e00087c82 */ /* 0x000fe40008000000 */
[----:B------:R-:W-:-:S02]  /*b750*/  SEL R12, RZ, 0x1, P1 ;  /* 0x00000001ff0c7807 */ /* 0x000fc40000800000 */
[----:B------:R0:W-:Y:S01]  /*b760*/  UTMALDG.3D [UR8], [UR4], desc[UR6] ;  /* 0x00000608040075b4 */ /* 0x0001e20008011000 */
[----:B------:R-:W-:Y:S02]  /*b770*/  SEL R6, R6, RZ, P1 ;  /* 0x000000ff06067207 */ /* 0x000fe40000800000 */
[----:B------:R-:W-:Y:S01]  /*b780*/  LOP3.LUT R5, R5, R12, RZ, 0x3c, !PT ;  /* 0x0000000c05057212 */ /* 0x000fe200078e3cff */
[----:B0-----:R-:W-:Y:S01]  /*b790*/  UMOV UR8, UR15 ;  /* 0x0000000f00087c82 */ /* 0x001fe20008000000 */
[----:B------:R-:W-:Y:S02]  /*b7a0*/  UMOV UR11, UR19 ;  /* 0x00000013000b7c82 */ /* 0x000fe40008000000 */
[----:B------:R0:W-:Y:S02]  /*b7b0*/  UTMALDG.3D [UR8], [UR24], desc[UR6] ;  /* 0x00000608180075b4 */ /* 0x0001e40008011000 */
[----:B0-----:R-:W-:Y:S05]  /*b7c0*/  @P3 BRA `(.L_x_295) ;  /* 0xfffffffc00483947 */ /* 0x001fea000383ffff */
.L_x_291:
[----:B------:R-:W-:Y:S05]  /*b7d0*/  BSYNC B1 ;  /* 0x0000000000017941 */ /* 0x000fea0003800000 */
.L_x_290:
[----:B------:R-:W-:Y:S01]  /*b7e0*/  LOP3.LUT P3, RZ, R11, 0xff, RZ, 0xc0, !PT ;  /* 0x000000ff0bff7812 */ /* 0x000fe2000786c0ff */
[----:B------:R-:W-:Y:S01]  /*b7f0*/  IMAD.IADD R0, R13, 0x1, R0 ;  /* 0x000000010d007824 */ /* 0x000fe200078e0200 */
[----:B------:R-:W-:Y:S01]  /*b800*/  IADD3 R16, P4, R16, UR20, RZ ;  /* 0x0000001410107c10 */ /* 0x000fe2000ff9e0ff */
[----:B------:R-:W-:Y:S01]  /*b810*/  ULDC.64 UR4, c[0x0][0x650] ;  /* 0x0001940000047ab9 */ /* 0x000fe20000000a00 */
[----:B------:R-:W-:Y:S01]  /*b820*/  BSSY B1, `(.L_x_296) ;  /* 0x000006b000017945 */ /* 0x000fe20003800000 */
[----:B------:R-:W-:Y:S01]  /*b830*/  IMAD.MOV.U32 R7, RZ, RZ, -0x1 ;  /* 0xffffffffff077424 */ /* 0x000fe200078e00ff */
[----:B------:R-:W-:Y:S01]  /*b840*/  SHF.R.U32.HI R4, RZ, 0x2, R0 ;  /* 0x00000002ff047819 */ /* 0x000fe20000011600 */
[----:B------:R-:W-:Y:S01]  /*b850*/  IMAD.MOV.U32 R9, RZ, RZ, -0x1 ;  /* 0xffffffffff097424 */ /* 0x000fe200078e00ff */
[----:B------:R-:W-:Y:S01]  /*b860*/  ISETP.GT.U32.AND P1, PT, R0, 0x3, PT ;  /* 0x000000030000780c */ /* 0x000fe20003f24070 */
[----:B------:R-:W-:Y:S01]  /*b870*/  IMAD.MOV.U32 R8, RZ, RZ, -0x1 ;  /* 0xffffffffff087424 */ /* 0x000fe200078e00ff */
[----:B------:R-:W-:-:S02]  /*b880*/  LOP3.LUT R4, R4, 0x1, RZ, 0xc0, !PT ;  /* 0x0000000104047812 */ /* 0x000fc400078ec0ff */
[----:B------:R-:W-:Y:S01]  /*b890*/  ISETP.LT.U32.AND P1, PT, R13, 0x4, P1 ;  /* 0x000000040d00780c */ /* 0x000fe20000f21070 */
[----:B------:R-:W0:Y:S01]  /*b8a0*/  @P3 S2R R6, SR_CgaCtaId ;  /* 0x0000000000063919 */ /* 0x000e220000008800 */
[----:B------:R-:W-:Y:S02]  /*b8b0*/  @P3 MOV R5, 0x400 ;  /* 0x0000040000053802 */ /* 0x000fe40000000f00 */
[----:B------:R-:W-:Y:S02]  /*b8c0*/  IADD3.X R17, R17, UR13, RZ, P4, !PT ;  /* 0x0000000d11117c10 */ /* 0x000fe4000a7fe4ff */
[----:B------:R-:W-:Y:S02]  /*b8d0*/  ISETP.GE.U32.AND P4, PT, R16, UR4, PT ;  /* 0x0000000410007c0c */ /* 0x000fe4000bf86070 */
[----:B------:R-:W-:Y:S02]  /*b8e0*/  LOP3.LUT R0, R0, 0x3, RZ, 0xc0, !PT ;  /* 0x0000000300007812 */ /* 0x000fe400078ec0ff */
[----:B------:R-:W-:-:S02]  /*b8f0*/  PRMT R11, RZ, 0x7610, R11 ;  /* 0x00007610ff0b7816 */ /* 0x000fc4000000000b */
[----:B0-----:R-:W-:-:S04]  /*b900*/  @P3 LEA R5, R6, R5, 0x18 ;  /* 0x0000000506053211 */ /* 0x001fc800078ec0ff */
[----:B------:R0:W-:Y:S01]  /*b910*/  @P3 SYNCS.ARRIVE.TRANS64.A1T0 RZ, [R5+URZ+0x58], RZ ;  /* 0x000058ff05ff39a7 */ /* 0x0001e2000810003f */
[----:B------:R-:W-:Y:S02]  /*b920*/  ISETP.NE.U32.AND P3, PT, R4, 0x1, PT ;  /* 0x000000010400780c */ /* 0x000fe40003f65070 */
[----:B------:R-:W-:Y:S02]  /*b930*/  SEL R4, RZ, 0x1, !P1 ;  /* 0x00000001ff047807 */ /* 0x000fe40004800000 */
[----:B------:R-:W-:Y:S02]  /*b940*/  ISETP.GE.U32.AND.EX P1, PT, R17, UR5, PT, P4 ;  /* 0x0000000511007c0c */ /* 0x000fe4000bf26140 */
[----:B------:R-:W-:-:S04]  /*b950*/  ISETP.GT.U32.AND P3, PT, R13, 0x3, !P3 ;  /* 0x000000030d00780c */ /* 0x000fc80005f64070 */
[----:B0-----:R-:W-:-:S04]  /*b960*/  SEL R5, RZ, 0x1, !P3 ;  /* 0x00000001ff057807 */ /* 0x001fc80005800000 */
[--C-:B------:R-:W-:Y:S02]  /*b970*/  LOP3.LUT R3, R5, R3, R4.reuse, 0x96, !PT ;  /* 0x0000000305037212 */ /* 0x100fe400078e9604 */
[----:B------:R-:W-:Y:S01]  /*b980*/  PRMT R4, RZ, 0x7610, R4 ;  /* 0x00007610ff047816 */ /* 0x000fe20000000004 */
[----:B------:R-:W-:Y:S06]  /*b990*/  @P1 BRA `(.L_x_297) ;  /* 0x00000004004c1947 */ /* 0x000fec0003800000 */
[----:B------:R-:W-:Y:S01]  /*b9a0*/  ULDC.64 UR4, c[0x0][0x628] ;  /* 0x00018a0000047ab9 */ /* 0x000fe20000000a00 */
[----:B------:R-:W0:Y:S01]  /*b9b0*/  S2R R14, SR_CTAID.X ;  /* 0x00000000000e7919 */ /* 0x000e220000002500 */
[----:B------:R-:W-:Y:S01]  /*b9c0*/  ISETP.NE.U32.AND P1, PT, RZ, UR4, PT ;  /* 0x00000004ff007c0c */ /* 0x000fe2000bf25070 */
[----:B------:R-:W-:Y:S01]  /*b9d0*/  ULDC UR7, c[0x0][0x630] ;  /* 0x00018c0000077ab9 */ /* 0x000fe20000000800 */
[----:B------:R-:W-:Y:S01]  /*b9e0*/  MOV R4, R16 ;  /* 0x0000001000047202 */ /* 0x000fe20000000f00 */
[----:B------:R-:W1:Y:S01]  /*b9f0*/  S2R R12, SR_CTAID.Y ;  /* 0x00000000000c7919 */ /* 0x000e620000002600 */
[----:B------:R-:W-:Y:S01]  /*ba00*/  ISETP.NE.AND.EX P1, PT, RZ, UR5, PT, P1 ;  /* 0x00000005ff007c0c */ /* 0x000fe2000bf25310 */
[----:B------:R-:W-:-:S12]  /*ba10*/  IMAD.MOV.U32 R5, RZ, RZ, R17 ;  /* 0x000000ffff057224 */ /* 0x000fd800078e0011 */
[----:B------:R-:W-:Y:S05]  /*ba20*/  @!P1 BRA `(.L_x_298) ;  /* 0x0000000000289947 */ /* 0x000fea0003800000 */
[----:B------:R-:W-:Y:S02]  /*ba30*/  ULDC UR6, c[0x0][0x634] ;  /* 0x00018d0000067ab9 */ /* 0x000fe40000000800 */
[----:B------:R-:W-:-:S05]  /*ba40*/  IADD3 R9, P1, R16, UR6, RZ ;  /* 0x0000000610097c10 */ /* 0x000fca000ff3e0ff */
[----:B------:R-:W-:-:S04]  /*ba50*/  IMAD.X R15, RZ, RZ, R17, P1 ;  /* 0x000000ffff0f7224 */ /* 0x000fc800008e0611 */
[----:B------:R-:W-:-:S04]  /*ba60*/  IMAD.WIDE.U32 R6, R15, UR4, RZ ;  /* 0x000000040f067c25 */ /* 0x000fc8000f8e00ff */
[----:B------:R-:W-:-:S04]  /*ba70*/  IMAD.WIDE.U32 R6, P1, R9, UR5, R6 ;  /* 0x0000000509067c25 */ /* 0x000fc8000f820006 */
[----:B------:R-:W-:-:S04]  /*ba80*/  IMAD.WIDE.U32 R8, R9, UR4, RZ ;  /* 0x0000000409087c25 */ /* 0x000fc8000f8e00ff */
[----:B------:R-:W-:Y:S01]  /*ba90*/  IMAD.X R5, RZ, RZ, RZ, P1 ;  /* 0x000000ffff057224 */ /* 0x000fe200008e06ff */
[----:B------:R-:W-:Y:S01]  /*baa0*/  IADD3 RZ, P1, R9, R6, RZ ;  /* 0x0000000609ff7210 */ /* 0x000fe20007f3e0ff */
[----:B------:R-:W-:-:S04]  /*bab0*/  IMAD.MOV.U32 R4, RZ, RZ, R7 ;  /* 0x000000ffff047224 */ /* 0x000fc800078e0007 */
[----:B------:R-:W-:-:S08]  /*bac0*/  IMAD.WIDE.U32.X R4, R15, UR5, R4, P1 ;  /* 0x000000050f047c25 */ /* 0x000fd000088e0404 */
.L_x_298:
[--C-:B------:R-:W-:Y:S01]  /*bad0*/  SHF.R.U64 R8, R4, UR7, R5.reuse ;  /* 0x0000000704087c19 */ /* 0x100fe20008001205 */
[----:B------:R-:W-:Y:S01]  /*bae0*/  ULDC.64 UR4, c[0x0][0x620] ;  /* 0x0001880000047ab9 */ /* 0x000fe20000000a00 */
[----:B------:R-:W-:Y:S01]  /*baf0*/  SHF.R.U32.HI R4, RZ, UR7, R5 ;  /* 0x00000007ff047c19 */ /* 0x000fe20008011605 */
[----:B------:R-:W2:Y:S01]  /*bb00*/  LDC R25, c[0x0][0x144] ;  /* 0x00005100ff197b82 */ /* 0x000ea20000000800 */
[----:B------:R-:W-:Y:S01]  /*bb10*/  IADD3 R7, P1, RZ, -R8, RZ ;  /* 0x80000008ff077210 */ /* 0x000fe20007f3e0ff */
[----:B------:R-:W-:Y:S01]  /*bb20*/  ULDC.64 UR8, c[0x0][0x640] ;  /* 0x0001900000087ab9 */ /* 0x000fe20000000a00 */
[----:B0-----:R-:W-:Y:S01]  /*bb30*/  I2FP.F32.U32 R9, R14 ;  /* 0x0000000e00097245 */ /* 0x001fe20000201000 */
[----:B------:R-:W-:Y:S02]  /*bb40*/  ULDC UR6, c[0x0][0x608] ;  /* 0x0001820000067ab9 */ /* 0x000fe40000000800 */
[----:B------:R-:W-:Y:S01]  /*bb50*/  IMAD.X R4, RZ, RZ, ~R4, P1 ;  /* 0x000000ffff047224 */ /* 0x000fe200008e0e04 */
[----:B------:R-:W-:Y:S01]  /*bb60*/  ISETP.NE.U32.AND P1, PT, RZ, UR8, PT ;  /* 0x00000008ff007c0c */ /* 0x000fe2000bf25070 */
[----:B------:R-:W0:Y:S02]  /*bb70*/  LDC R21, c[0x0][0x148] ;  /* 0x00005200ff157b82 */ /* 0x000e240000000800 */
[----:B------:R-:W-:Y:S01]  /*bb80*/  IMAD R6, R4, UR4, RZ ;  /* 0x0000000404067c24 */ /* 0x000fe2000f8e02ff */
[----:B------:R-:W-:Y:S01]  /*bb90*/  ISETP.NE.AND.EX P1, PT, RZ, UR9, PT, P1 ;  /* 0x00000009ff007c0c */ /* 0x000fe2000bf25310 */
[----:B------:R-:W-:Y:S01]  /*bba0*/  IMAD.WIDE.U32 R4, R7, UR4, R16 ;  /* 0x0000000407047c25 */ /* 0x000fe2000f8e0010 */
[----:B------:R-:W-:-:S03]  /*bbb0*/  ULDC UR4, c[0x0][0x150] ;  /* 0x0000540000047ab9 */ /* 0x000fc60000000800 */
[----:B------:R-:W-:Y:S02]  /*bbc0*/  IMAD R7, R7, UR5, R6 ;  /* 0x0000000507077c24 */ /* 0x000fe4000f8e0206 */
[----:B------:R-:W-:Y:S01]  /*bbd0*/  FMUL R6, R9, UR4 ;  /* 0x0000000409067c20 */ /* 0x000fe20008400000 */
[----:B------:R-:W-:Y:S01]  /*bbe0*/  ULDC UR4, c[0x0][0x618] ;  /* 0x0001860000047ab9 */ /* 0x000fe20000000800 */
[----:B------:R-:W-:Y:S01]  /*bbf0*/  ULDC UR5, c[0x0][0x154] ;  /* 0x0000550000057ab9 */ /* 0x000fe20000000800 */
[----:B------:R-:W-:-:S03]  /*bc00*/  IMAD.IADD R5, R5, 0x1, R7 ;  /* 0x0000000105057824 */ /* 0x000fc600078e0207 */
[----:B------:R-:W3:Y:S02]  /*bc10*/  F2I.U32.TRUNC.NTZ R6, R6 ;  /* 0x0000000600067305 */ /* 0x000ee4000020f000 */
[----:B------:R-:W-:Y:S02]  /*bc20*/  SHF.R.U64 R9, R4, UR4, R5 ;  /* 0x0000000404097c19 */ /* 0x000fe40008001205 */
[----:B-1----:R-:W-:-:S05]  /*bc30*/  I2FP.F32.U32 R4, R12 ;  /* 0x0000000c00047245 */ /* 0x002fca0000201000 */
[----:B------:R-:W-:Y:S01]  /*bc40*/  FMUL R22, R4, UR5 ;  /* 0x0000000504167c20 */ /* 0x000fe20008400000 */
[----:B------:R-:W-:Y:S01]  /*bc50*/  SHF.R.U32.HI R4, RZ, UR4, R5 ;  /* 0x00000004ff047c19 */ /* 0x000fe20008011605 */
[----:B------:R-:W-:-:S03]  /*bc60*/  ULDC UR4, c[0x0][0x658] ;  /* 0x0001960000047ab9 */ /* 0x000fc60000000800 */
[--C-:B------:R-:W-:Y:S01]  /*bc70*/  SHF.R.U64 R20, R9, UR6, R4.reuse ;  /* 0x0000000609147c19 */ /* 0x100fe20008001204 */
[----:B------:R-:W1:Y:S01]  /*bc80*/  F2I.U32.TRUNC.NTZ R22, R22 ;  /* 0x0000001600167305 */ /* 0x000e62000020f000 */
[----:B------:R-:W-:Y:S02]  /*bc90*/  SHF.R.U32.HI R5, RZ, UR6, R4 ;  /* 0x00000006ff057c19 */ /* 0x000fe40008011604 */
[----:B---3--:R-:W-:Y:S02]  /*bca0*/  IADD3 R6, -R6, RZ, RZ ;  /* 0x000000ff06067210 */ /* 0x008fe40007ffe1ff */
[--C-:B------:R-:W-:Y:S02]  /*bcb0*/  SHF.R.U64 R15, R20, UR4, R5.reuse ;  /* 0x00000004140f7c19 */ /* 0x100fe40008001205 */
[----:B------:R-:W-:Y:S01]  /*bcc0*/  SHF.R.U32.HI R23, RZ, UR4, R5 ;  /* 0x00000004ff177c19 */ /* 0x000fe20008011605 */
[----:B--2---:R-:W-:Y:S02]  /*bcd0*/  IMAD R14, R25, R6, R14 ;  /* 0x00000006190e7224 */ /* 0x004fe400078e020e */
[----:B------:R-:W-:-:S02]  /*bce0*/  IMAD.MOV.U32 R4, RZ, RZ, R15 ;  /* 0x000000ffff047224 */ /* 0x000fc400078e000f */
[----:B------:R-:W-:Y:S01]  /*bcf0*/  IMAD.MOV.U32 R5, RZ, RZ, R23 ;  /* 0x000000ffff057224 */ /* 0x000fe200078e0017 */
[----:B------:R-:W-:Y:S06]  /*bd00*/  @!P1 BRA `(.L_x_299) ;  /* 0x0000000000289947 */ /* 0x000fec0003800000 */
[----:B------:R-:W-:Y:S02]  /*bd10*/  ULDC UR4, c[0x0][0x64c] ;  /* 0x0001930000047ab9 */ /* 0x000fe40000000800 */
[----:B------:R-:W-:-:S05]  /*bd20*/  IADD3 R5, P1, R15, UR4, RZ ;  /* 0x000000040f057c10 */ /* 0x000fca000ff3e0ff */
[----:B------:R-:W-:-:S04]  /*bd30*/  IMAD.X R23, RZ, RZ, R23, P1 ;  /* 0x000000ffff177224 */ /* 0x000fc800008e0617 */
[----:B------:R-:W-:-:S04]  /*bd40*/  IMAD.WIDE.U32 R6, R23, UR8, RZ ;  /* 0x0000000817067c25 */ /* 0x000fc8000f8e00ff */
[----:B------:R-:W-:-:S04]  /*bd50*/  IMAD.WIDE.U32 R6, P1, R5, UR9, R6 ;  /* 0x0000000905067c25 */ /* 0x000fc8000f820006 */
[----:B------:R-:W-:-:S04]  /*bd60*/  IMAD.WIDE.U32 R4, R5, UR8, RZ ;  /* 0x0000000805047c25 */ /* 0x000fc8000f8e00ff */
[----:B------:R-:W-:Y:S01]  /*bd70*/  IMAD.MOV.U32 R4, RZ, RZ, R7 ;  /* 0x000000ffff047224 */ /* 0x000fe200078e0007 */
[----:B------:R-:W-:Y:S01]  /*bd80*/  IADD3 RZ, P3, R5, R6, RZ ;  /* 0x0000000605ff7210 */ /* 0x000fe20007f7e0ff */
[----:B------:R-:W-:-:S04]  /*bd90*/  IMAD.X R5, RZ, RZ, RZ, P1 ;  /* 0x000000ffff057224 */ /* 0x000fc800008e06ff */
[----:B------:R-:W-:-:S08]  /*bda0*/  IMAD.WIDE.U32.X R4, R23, UR9, R4, P3 ;  /* 0x0000000917047c25 */ /* 0x000fd000098e0404 */
.L_x_299:
[----:B------:R-:W-:Y:S01]  /*bdb0*/  ISETP.NE.AND P1, PT, R2, 0x1, PT ;  /* 0x000000010200780c */ /* 0x000fe20003f25270 */
[----:B------:R-:W-:Y:S01]  /*bdc0*/  ULDC UR4, c[0x0][0x648] ;  /* 0x0001920000047ab9 */ /* 0x000fe20000000800 */
[----:B------:R-:W-:Y:S01]  /*bdd0*/  LOP3.LUT R20, R20, UR17, RZ, 0xc0, !PT ;  /* 0x0000001114147c12 */ /* 0x000fe2000f8ec0ff */
[----:B-1----:R-:W-:Y:S01]  /*bde0*/  IMAD.MOV R22, RZ, RZ, -R22 ;  /* 0x000000ffff167224 */ /* 0x002fe200078e0a16 */
[----:B------:R-:W-:Y:S01]  /*bdf0*/  SHF.R.U64 R5, R4, UR4, R5 ;  /* 0x0000000404057c19 */ /* 0x000fe20008001205 */
[----:B------:R-:W-:Y:S01]  /*be00*/  ULDC UR4, c[0x0][0x638] ;  /* 0x00018e0000047ab9 */ /* 0x000fe20000000800 */
[----:B------:R-:W-:Y:S01]  /*be10*/  LOP3.LUT R6, R9, UR16, RZ, 0xc0, !PT ;  /* 0x0000001009067c12 */ /* 0x000fe2000f8ec0ff */
[----:B------:R-:W-:Y:S01]  /*be20*/  ULDC UR5, c[0x0][0x610] ;  /* 0x0001840000057ab9 */ /* 0x000fe20000000800 */
[C---:B------:R-:W-:Y:S01]  /*be30*/  IADD3 R4, -R5.reuse, RZ, RZ ;  /* 0x000000ff05047210 */ /* 0x040fe20007ffe1ff */
[----:B------:R-:W-:-:S04]  /*be40*/  IMAD R5, R5, UR18, R20 ;  /* 0x0000001205057c24 */ /* 0x000fc8000f8e0214 */
[----:B0-----:R-:W-:Y:S02]  /*be50*/  @P1 IMAD R14, R21, R22, R12 ;  /* 0x00000016150e1224 */ /* 0x001fe400078e020c */
[----:B------:R-:W-:Y:S01]  /*be60*/  IMAD R15, R4, UR4, R15 ;  /* 0x00000004040f7c24 */ /* 0x000fe2000f8e020f */
[----:B------:R-:W-:Y:S01]  /*be70*/  ULDC UR4, c[0x0][0x600] ;  /* 0x0001800000047ab9 */ /* 0x000fe20000000800 */
[----:B------:R-:W-:Y:S02]  /*be80*/  IMAD R14, R5, UR5, R14 ;  /* 0x00000005050e7c24 */ /* 0x000fe4000f8e020e */
[----:B------:R-:W-:Y:S02]  /*be90*/  IMAD R15, R15, UR4, R6 ;  /* 0x000000040f0f7c24 */ /* 0x000fe4000f8e0206 */
[----:B------:R-:W-:-:S03]  /*bea0*/  IMAD.MOV.U32 R4, RZ, RZ, 0x1 ;  /* 0x00000001ff047424 */ /* 0x000fc600078e00ff */
[----:B------:R-:W-:Y:S02]  /*beb0*/  SEL R9, R15, R14, !P1 ;  /* 0x0000000e0f097207 */ /* 0x000fe40004800000 */
[----:B------:R-:W-:-:S07]  /*bec0*/  SEL R7, R14, R15, !P1 ;  /* 0x0000000f0e077207 */ /* 0x000fce0004800000 */
.L_x_297:
[----:B------:R-:W-:Y:S05]  /*bed0*/  BSYNC B1 ;  /* 0x0000000000017941 */ /* 0x000fea0003800000 */
.L_x_296:
[----:B------:R-:W-:-:S13]  /*bee0*/  LOP3.LUT P1, RZ, R4, 0xff, RZ, 0xc0, !PT ;  /* 0x000000ff04ff7812 */ /* 0x000fda000782c0ff */
[----:B------:R-:W-:Y:S05]  /*bef0*/  @P1 BRA `(.L_x_300) ;  /* 0xfffffff400481947 */ /* 0x000fea000383ffff */
[----:B------:R-:W-:Y:S05]  /*bf00*/  BSYNC B0 ;  /* 0x0000000000007941 */ /* 0x000fea0003800000 */
.L_x_288:
[----:B------:R-:W-:-:S03]  /*bf10*/  UMOV UR4, 0xffffffff ;  /* 0xffffffff00047882 */ /* 0x000fc60000000000 */
[----:B------:R-:W-:Y:S05]  /*bf20*/  BRA.DIV UR4, `(.L_x_301) ;  /* 0x0000000604187947 */ /* 0x000fea000b800000 */
[----:B------:R-:W-:-:S13]  /*bf30*/  ELECT P6, URZ, PT ;  /* 0x00000000003f782f */ /* 0x000fda00038c0000 */
.L_x_315:
[----:B------:R-:W-:Y:S04]  /*bf40*/  BSSY B0, `(.L_x_302) ;  /* 0x000002b000007945 */ /* 0x000fe80003800000 */
[----:B------:R-:W-:Y:S05]  /*bf50*/  @!P6 BRA `(.L_x_303) ;  /* 0x0000000000a4e947 */ /* 0x000fea0003800000 */
[----:B------:R-:W-:-:S04]  /*bf60*/  LOP3.LUT R19, R19, 0x2, RZ, 0xfc, !PT ;  /* 0x0000000213137812 */ /* 0x000fc800078efcff */
[----:B------:R-:W-:-:S13]  /*bf70*/  ISETP.NE.AND P0, PT, R19, 0x3, PT ;  /* 0x000000031300780c */ /* 0x000fda0003f05270 */
[----:B------:R-:W-:Y:S05]  /*bf80*/  @!P0 BRA `(.L_x_304) ;  /* 0x0000000000048947 */ /* 0x000fea0003800000 */
[----:B------:R-:W-:Y:S01]  /*bf90*/  BPT.TRAP 0x1 ;  /* 0x000000040000795c */ /* 0x000fe20000300000 */
.L_x_304:
[----:B------:R-:W0:Y:S01]  /*bfa0*/  S2R R5, SR_CgaCtaId ;  /* 0x0000000000057919 */ /* 0x000e220000008800 */
[----:B------:R-:W-:Y:S02]  /*bfb0*/  MOV R2, 0x400 ;  /* 0x0000040000027802 */ /* 0x000fe40000000f00 */
[----:B------:R-:W-:Y:S02]  /*bfc0*/  SHF.L.U32 R4, R3, 0x1f, RZ ;  /* 0x0000001f03047819 */ /* 0x000fe400000006ff */
[----:B0-----:R-:W-:-:S05]  /*bfd0*/  LEA R5, R5, R2, 0x18 ;  /* 0x0000000205057211 */ /* 0x001fca00078ec0ff */
[----:B------:R-:W-:-:S04]  /*bfe0*/  VIADD R5, R5, 0x20 ;  /* 0x0000002005057836 */ /* 0x000fc80000000000 */
[C---:B------:R-:W-:Y:S02]  /*bff0*/  IMAD R7, R0.reuse, 0x8, R5 ;  /* 0x0000000800077824 */ /* 0x040fe400078e0205 */
[----:B------:R-:W-:Y:S02]  /*c000*/  VIADD R0, R0, 0x1 ;  /* 0x0000000100007836 */ /* 0x000fe40000000000 */
[----:B------:R-:W0:Y:S03]  /*c010*/  SYNCS.PHASECHK.TRANS64.TRYWAIT P0, [R7+URZ], R4 ;  /* 0x00000004070075a7 */ /* 0x000e26000800017f */
[----:B------:R-:W-:-:S04]  /*c020*/  ISETP.NE.AND P1, PT, R0, 0x4, PT ;  /* 0x000000040000780c */ /* 0x000fc80003f25270 */
[----:B------:R-:W-:Y:S02]  /*c030*/  SEL R2, RZ, 0x1, P1 ;  /* 0x00000001ff027807 */ /* 0x000fe40000800000 */
[----:B------:R-:W-:Y:S02]  /*c040*/  SEL R0, R0, RZ, P1 ;  /* 0x000000ff00007207 */ /* 0x000fe40000800000 */
[----:B------:R-:W-:-:S03]  /*c050*/  LOP3.LUT R9, R3, R2, RZ, 0x3c, !PT ;  /* 0x0000000203097212 */ /* 0x000fc600078e3cff */
[----:B------:R-:W-:Y:S01]  /*c060*/  IMAD R6, R0, 0x8, R5 ;  /* 0x0000000800067824 */ /* 0x000fe200078e0205 */
[----:B------:R-:W-:Y:S01]  /*c070*/  SHF.L.U32 R3, R9, 0x1f, RZ ;  /* 0x0000001f09037819 */ /* 0x000fe200000006ff */
[----:B0-----:R-:W-:Y:S06]  /*c080*/  @!P0 BRA `(.L_x_305) ;  /* 0x0000000000e08947 */ /* 0x001fec0003800000 */
.L_x_316:
[----:B------:R-:W1:Y:S01]  /*c090*/  SYNCS.PHASECHK.TRANS64.TRYWAIT P0, [R6+URZ], R3 ;  /* 0x00000003060075a7 */ /* 0x000e62000800017f */
[----:B------:R-:W-:-:S05]  /*c0a0*/  VIADD R0, R0, 0x1 ;  /* 0x0000000100007836 */ /* 0x000fca0000000000 */
[----:B------:R-:W-:-:S04]  /*c0b0*/  ISETP.NE.AND P1, PT, R0, 0x4, PT ;  /* 0x000000040000780c */ /* 0x000fc80003f25270 */
[----:B------:R-:W-:Y:S02]  /*c0c0*/  SEL R2, RZ, 0x1, P1 ;  /* 0x00000001ff027807 */ /* 0x000fe40000800000 */
[----:B------:R-:W-:Y:S02]  /*c0d0*/  SEL R0, R0, RZ, P1 ;  /* 0x000000ff00007207 */ /* 0x000fe40000800000 */
[----:B------:R-:W-:Y:S02]  /*c0e0*/  LOP3.LUT R9, R9, R2, RZ, 0x3c, !PT ;  /* 0x0000000209097212 */ /* 0x000fe400078e3cff */
[----:B0-----:R-:W-:Y:S02]  /*c0f0*/  LEA R7, R0, R5, 0x3 ;  /* 0x0000000500077211 */ /* 0x001fe400078e18ff */
[----:B------:R-:W-:Y:S01]  /*c100*/  SHF.L.U32 R4, R9, 0x1f, RZ ;  /* 0x0000001f09047819 */ /* 0x000fe200000006ff */
[----:B-1----:R-:W-:Y:S06]  /*c110*/  @!P0 BRA `(.L_x_306) ;  /* 0x0000000000d08947 */ /* 0x002fec0003800000 */
.L_x_317:
[----:B------:R-:W1:Y:S01]  /*c120*/  SYNCS.PHASECHK.TRANS64.TRYWAIT P0, [R7+URZ], R4 ;  /* 0x00000004070075a7 */ /* 0x000e62000800017f */
[----:B------:R-:W-:-:S05]  /*c130*/  VIADD R0, R0, 0x1 ;  /* 0x0000000100007836 */ /* 0x000fca0000000000 */
[----:B------:R-:W-:-:S04]  /*c140*/  ISETP.NE.AND P1, PT, R0, 0x4, PT ;  /* 0x000000040000780c */ /* 0x000fc80003f25270 */
[----:B------:R-:W-:Y:S02]  /*c150*/  SEL R2, RZ, 0x1, P1 ;  /* 0x00000001ff027807 */ /* 0x000fe40000800000 */
[----:B------:R-:W-:Y:S02]  /*c160*/  SEL R0, R0, RZ, P1 ;  /* 0x000000ff00007207 */ /* 0x000fe40000800000 */
[----:B------:R-:W-:Y:S01]  /*c170*/  LOP3.LUT R2, R9, R2, RZ, 0x3c, !PT ;  /* 0x0000000209027212 */ /* 0x000fe200078e3cff */
[----:B-1----:R-:W-:Y:S06]  /*c180*/  @!P0 BRA `(.L_x_307) ;  /* 0x0000000000c88947 */ /* 0x002fec0003800000 */
.L_x_318:
[----:B------:R-:W-:Y:S01]  /*c190*/  IMAD R5, R0, 0x8, R5 ;  /* 0x0000000800057824 */ /* 0x000fe200078e0205 */
[----:B------:R-:W-:-:S07]  /*c1a0*/  SHF.L.U32 R0, R2, 0x1f, RZ ;  /* 0x0000001f02007819 */ /* 0x000fce00000006ff */
.L_x_308:
[----:B--2---:R2:W3:Y:S02]  /*c1b0*/  SYNCS.PHASECHK.TRANS64.TRYWAIT P0, [R5+URZ], R0 ;  /* 0x00000000050075a7 */ /* 0x0044e4000800017f */
[----:B---3--:R-:W-:Y:S05]  /*c1c0*/  @!P0 NANOSLEEP.SYNCS 0x989680 ;  /* 0x009896800000895d */ /* 0x008fea0003900000 */
[----:B------:R-:W3:Y:S02]  /*c1d0*/  @!P0 SYNCS.PHASECHK.TRANS64 P0, [R5+URZ], R0 ;  /* 0x00000000050085a7 */ /* 0x000ee4000800007f */
[----:B---3--:R-:W-:Y:S05]  /*c1e0*/  @!P0 BRA `(.L_x_308) ;  /* 0xfffffffc00f08947 */ /* 0x008fea000383ffff */
.L_x_303:
[----:B------:R-:W-:Y:S05]  /*c1f0*/  BSYNC B0 ;  /* 0x0000000000007941 */ /* 0x000fea0003800000 */
.L_x_302:
[----:B------:R-:W-:Y:S05]  /*c200*/  EXIT ;  /* 0x000000000000794d */ /* 0x000fea0003800000 */
.L_x_17:
[----:B---3--:R3:W4:Y:S02]  /*c210*/  SYNCS.PHASECHK.TRANS64.TRYWAIT P1, [R3+URZ], R0 ;  /* 0x00000000030075a7 */ /* 0x008724000802017f */
[----:B----4-:R-:W-:Y:S05]  /*c220*/  @!P1 NANOSLEEP.SYNCS 0x989680 ;  /* 0x009896800000995d */ /* 0x010fea0003900000 */
[----:B------:R-:W4:Y:S02]  /*c230*/  @!P1 SYNCS.PHASECHK.TRANS64 P1, [R3+URZ], R0 ;  /* 0x00000000030095a7 */ /* 0x000f24000802007f */
[----:B----4-:R-:W-:Y:S05]  /*c240*/  @!P1 BRA `(.L_x_17) ;  /* 0xfffffffc00f09947 */ /* 0x010fea000383ffff */
[----:B------:R-:W-:Y:S05]  /*c250*/  BRA `(.L_x_16) ;  /* 0xffffff4c00ec7947 */ /* 0x000fea000383ffff */
.L_x_22:
[----:B-1----:R-:W-:-:S04]  /*c260*/  IMAD.U32 R4, RZ, RZ, UR8 ;  /* 0x00000008ff047e24 */ /* 0x002fc8000f8e00ff */
[----:B------:R1:W2:Y:S03]  /*c270*/  SYNCS.PHASECHK.TRANS64.TRYWAIT P1, [R4+URZ], R3 ;  /* 0x00000003040075a7 */ /* 0x0002a6000802017f */
[----:B--2---:R-:W-:Y:S05]  /*c280*/  @!P1 NANOSLEEP.SYNCS 0x989680 ;  /* 0x009896800000995d */ /* 0x004fea0003900000 */
[----:B------:R-:W2:Y:S02]  /*c290*/  @!P1 SYNCS.PHASECHK.TRANS64 P1, [R4+URZ], R3 ;  /* 0x00000003040095a7 */ /* 0x000ea4000802007f */
[----:B--2---:R-:W-:Y:S05]  /*c2a0*/  @!P1 BRA `(.L_x_22) ;  /* 0xfffffffc00ec9947 */ /* 0x004fea000383ffff */
[----:B------:R-:W-:Y:S05]  /*c2b0*/  BRA `(.L_x_21) ;  /* 0xffffff54001c7947 */ /* 0x000fea000383ffff */
.L_x_289:
[----:B------:R-:W-:Y:S01]  /*c2c0*/  BSSY B1, `(.L_x_309) ;  /* 0x0000006000017945 */ /* 0x000fe20003800000 */
[----:B------:R-:W-:-:S07]  /*c2d0*/  IMAD.MOV.U32 R15, RZ, RZ, -0x1 ;  /* 0xffffffffff0f7424 */ /* 0x000fce00078e00ff */
[----:B------:R-:W-:Y:S05]  /*c2e0*/  WARPSYNC.COLLECTIVE R15, `(.L_x_310) ;  /* 0x000000000f0c7348 */ /* 0x000fea0003c00000 */
[----:B------:R-:W-:Y:S02]  /*c2f0*/  ELECT P6, UR62, PT ;  /* 0x00000000003e782f */ /* 0x000fe400038c0000 */
[----:B------:R-:W-:Y:S01]  /*c300*/  MOV R14, UR62 ;  /* 0x0000003e000e7c02 */ /* 0x000fe20008000f00 */
[----:B------:R-:W-:Y:S10]  /*c310*/  ENDCOLLECTIVE ;  /* 0x000000000000791b */ /* 0x000ff40003800000 */
.L_x_310:
[----:B------:R-:W-:Y:S05]  /*c320*/  BSYNC B1 ;  /* 0x0000000000017941 */ /* 0x000fea0003800000 */
.L_x_309:
[----:B------:R-:W-:Y:S05]  /*c330*/  BRA `(.L_x_311) ;  /* 0xfffffff000447947 */ /* 0x000fea000383ffff */
.L_x_292:
[----:B0-----:R0:W1:Y:S02]  /*c340*/  SYNCS.PHASECHK.TRANS64.TRYWAIT P1, [R12+URZ+0x20], R7 ;  /* 0x000020070c0075a7 */ /* 0x001064000802017f */
[----:B-1----:R-:W-:Y:S05]  /*c350*/  @!P1 NANOSLEEP.SYNCS 0x989680 ;  /* 0x009896800000995d */ /* 0x002fea0003900000 */
[----:B------:R-:W1:Y:S02]  /*c360*/  @!P1 SYNCS.PHASECHK.TRANS64 P1, [R12+URZ+0x20], R7 ;  /* 0x000020070c0095a7 */ /* 0x000e64000802007f */
[----:B-1----:R-:W-:Y:S05]  /*c370*/  @!P1 BRA `(.L_x_292) ;  /* 0xfffffffc00f09947 */ /* 0x002fea000383ffff */
[----:B------:R-:W-:Y:S05]  /*c380*/  BRA `(.L_x_312) ;  /* 0xfffffff000787947 */ /* 0x000fea000383ffff */
.L_x_301:
[----:B------:R-:W-:Y:S01]  /*c390*/  BSSY B0, `(.L_x_313) ;  /* 0x0000006000007945 */ /* 0x000fe20003800000 */
[----:B------:R-:W-:-:S07]  /*c3a0*/  IMAD.MOV.U32 R15, RZ, RZ, -0x1 ;  /* 0xffffffffff0f7424 */ /* 0x000fce00078e00ff */
[----:B------:R-:W-:Y:S05]  /*c3b0*/  WARPSYNC.COLLECTIVE R15, `(.L_x_314) ;  /* 0x000000000f0c7348 */ /* 0x000fea0003c00000 */
[----:B------:R-:W-:Y:S02]  /*c3c0*/  ELECT P6, UR62, PT ;  /* 0x00000000003e782f */ /* 0x000fe400038c0000 */
[----:B------:R-:W-:Y:S01]  /*c3d0*/  MOV R14, UR62 ;  /* 0x0000003e000e7c02 */ /* 0x000fe20008000f00 */
[----:B------:R-:W-:Y:S10]  /*c3e0*/  ENDCOLLECTIVE ;  /* 0x000000000000791b */ /* 0x000ff40003800000 */
.L_x_314:
[----:B------:R-:W-:Y:S05]  /*c3f0*/  BSYNC B0 ;  /* 0x0000000000007941 */ /* 0x000fea0003800000 */
.L_x_313:
[----:B------:R-:W-:Y:S05]  /*c400*/  BRA `(.L_x_315) ;  /* 0xfffffff800cc7947 */ /* 0x000fea000383ffff */
.L_x_305:
[----:B0-----:R0:W1:Y:S02]  /*c410*/  SYNCS.PHASECHK.TRANS64.TRYWAIT P0, [R7+URZ], R4 ;  /* 0x00000004070075a7 */ /* 0x001064000800017f */
[----:B-1----:R-:W-:Y:S05]  /*c420*/  @!P0 NANOSLEEP.SYNCS 0x989680 ;  /* 0x009896800000895d */ /* 0x002fea0003900000 */
[----:B------:R-:W1:Y:S02]  /*c430*/  @!P0 SYNCS.PHASECHK.TRANS64 P0, [R7+URZ], R4 ;  /* 0x00000004070085a7 */ /* 0x000e64000800007f */
[----:B-1----:R-:W-:Y:S05]  /*c440*/  @!P0 BRA `(.L_x_305) ;  /* 0xfffffffc00f08947 */ /* 0x002fea000383ffff */
[----:B------:R-:W-:Y:S05]  /*c450*/  BRA `(.L_x_316) ;  /* 0xfffffffc000c7947 */ /* 0x000fea000383ffff */
.L_x_306:
[----:B0-----:R0:W1:Y:S02]  /*c460*/  SYNCS.PHASECHK.TRANS64.TRYWAIT P0, [R6+URZ], R3 ;  /* 0x00000003060075a7 */ /* 0x001064000800017f */
[----:B-1----:R-:W-:Y:S05]  /*c470*/  @!P0 NANOSLEEP.SYNCS 0x989680 ;  /* 0x009896800000895d */ /* 0x002fea0003900000 */
[----:B------:R-:W1:Y:S02]  /*c480*/  @!P0 SYNCS.PHASECHK.TRANS64 P0, [R6+URZ], R3 ;  /* 0x00000003060085a7 */ /* 0x000e64000800007f */
[----:B-1----:R-:W-:Y:S05]  /*c490*/  @!P0 BRA `(.L_x_306) ;  /* 0xfffffffc00f08947 */ /* 0x002fea000383ffff */
[----:B------:R-:W-:Y:S05]  /*c4a0*/  BRA `(.L_x_317) ;  /* 0xfffffffc001c7947 */ /* 0x000fea000383ffff */
.L_x_307:
[----:B-1----:R1:W2:Y:S02]  /*c4b0*/  SYNCS.PHASECHK.TRANS64.TRYWAIT P0, [R7+URZ], R4 ;  /* 0x00000004070075a7 */ /* 0x0022a4000800017f */
[----:B--2---:R-:W-:Y:S05]  /*c4c0*/  @!P0 NANOSLEEP.SYNCS 0x989680 ;  /* 0x009896800000895d */ /* 0x004fea0003900000 */
[----:B------:R-:W2:Y:S02]  /*c4d0*/  @!P0 SYNCS.PHASECHK.TRANS64 P0, [R7+URZ], R4 ;  /* 0x00000004070085a7 */ /* 0x000ea4000800007f */
[----:B--2---:R-:W-:Y:S05]  /*c4e0*/  @!P0 BRA `(.L_x_307) ;  /* 0xfffffffc00f08947 */ /* 0x004fea000383ffff */
[----:B------:R-:W-:Y:S05]  /*c4f0*/  BRA `(.L_x_318) ;  /* 0xfffffffc00247947 */ /* 0x000fea000383ffff */
.L_x_319:
[----:B------:R-:W-:-:S00]  /*c500*/  BRA `(.L_x_319) ;  /* 0xfffffffc00fc7947 */ /* 0x000fc0000383ffff */
[----:B------:R-:W-:-:S00]  /*c510*/  NOP ;  /* 0x0000000000007918 */ /* 0x000fc00000000000 */
        /* <DEDUP_REMOVED lines=14> */
.L_x_320:


//--------------------- .nv.global.init           --------------------------
	.section	.nv.global.init,"aw",@progbits
.nv.global.init:
	.type		$str$22,@object
	.size		$str$22,($str$23 - $str$22)
$str$22:
        /*0000*/ 	.byte	0x6b, 0x5f, 0x74, 0x69, 0x6c, 0x65, 0x5f, 0x63, 0x6f, 0x75, 0x6e, 0x74, 0x20, 0x3e, 0x3d, 0x20
        /*0010*/ 	.byte	0x31, 0x00
	.type		$str$23,@object
	.size		$str$23,(__unnamed_1 - $str$23)
$str$23:
        /*0012*/ 	.byte	0x2f, 0x74, 0x6d, 0x70, 0x2f, 0x63, 0x75, 0x74, 0x6c, 0x61, 0x73, 0x73, 0x5f, 0x73, 0x77, 0x65
        /*0022*/ 	.byte	0x65, 0x70, 0x5f, 0x73, 0x72, 0x63, 0x2f, 0x69, 0x6e, 0x63, 0x6c, 0x75, 0x64, 0x65, 0x2f, 0x63
        /*0032*/ 	.byte	0x75, 0x74, 0x6c, 0x61, 0x73, 0x73, 0x2f, 0x67, 0x65, 0x6d, 0x6d, 0x2f, 0x63, 0x6f, 0x6c, 0x6c
        /*0042*/ 	.byte	0x65, 0x63, 0x74, 0x69, 0x76, 0x65, 0x2f, 0x73, 0x6d, 0x39, 0x30, 0x5f, 0x6d, 0x6d, 0x61, 0x5f
        /*0052*/ 	.byte	0x74, 0x6d, 0x61, 0x5f, 0x67, 0x6d, 0x6d, 0x61, 0x5f, 0x73, 0x73, 0x5f, 0x77, 0x61, 0x72, 0x70
        /*0062*/ 	.byte	0x73, 0x70, 0x65, 0x63, 0x69, 0x61, 0x6c, 0x69, 0x7a, 0x65, 0x64, 0x2e, 0x68, 0x70, 0x70, 0x00
	.type		__unnamed_1,@object
	.size		__unnamed_1,(.L_0 - __unnamed_1)
__unnamed_1:
        /*0072*/ 	.byte	0x76, 0x6f, 0x69, 0x64, 0x20, 0x63, 0x75, 0x74, 0x6c, 0x61, 0x73, 0x73, 0x3a, 0x3a, 0x67, 0x65
        /* <DEDUP_REMOVED lines=179> */
        /*0bb2*/ 	.byte	0x65, 0x3a, 0x3a, 0x69, 0x64, 0x65, 0x6e, 0x74, 0x69, 0x74, 0x79, 0x5d, 0x00
.L_0:


//--------------------- .nv.shared._ZN7cutlass13device_kernelINS_4gemm6kernel13GemmUniversalIN4cute5tupleIJiiiiEEENS1_10collective13CollectiveMmaINS1_34MainloopSm90TmaGmmaWarpSpecializedILi4ENS5_IJNS4_1CILi1EEESB_SB_EEENS1_35KernelTmaWarpSpecializedCooperativeEEENS5_IJNSA_ILi256EEENSA_ILi128EEENSA_ILi64EEEEEENS_6half_tENS5_IJlSB_lEEESJ_SK_NS4_8TiledMMAINS4_8MMA_AtomIJNS4_4SM904GMMA26MMA_64x128x16_F32F16F16_SSILNSO_5MajorE0ELSQ_0ELNSO_7ScaleInE1ELSR_1EEEEEENS4_6LayoutINS5_IJNSA_ILi2EEESB_SB_EEENS5_IJSB_NSA_ILi0EEESX_EEEEENS5_IJNS4_10UnderscoreES10_S10_EEEEENS4_13SM90_TMA_LOADENS4_14ComposedLayoutINS4_7SwizzleILi3ELi4ELi3EEENS4_18smem_ptr_flag_bitsILi16EEENSU_INS5_IJNSA_ILi8EEESH_EEENS5_IJSH_SB_EEEEEEEvNS4_8identityES13_S1D_vS1E_EENS_8epilogue10collective6detail29Sm90TmaWarpSpecializedAdapterINS1H_15DefaultEpilogueISJ_SK_SK_NS1G_6thread17LinearCombinationISJ_Li1EffLNS1L_9ScaleType4KindE0ELNS_15FloatRoundStyleE2ESJ_EENS1_15EpilogueDefaultEEEEEvvEEEEvNT_6ParamsE --------------------------
	.section	.nv.shared._ZN7cutlass13device_kernelINS_4gemm6kernel13GemmUniversalIN4cute5tupleIJiiiiEEENS1_10collective13CollectiveMmaINS1_34MainloopSm90TmaGmmaWarpSpecializedILi4ENS5_IJNS4_1CILi1EEESB_SB_EEENS1_35KernelTmaWarpSpecializedCooperativeEEENS5_IJNSA_ILi256EEENSA_ILi128EEENSA_ILi64EEEEEENS_6half_tENS5_IJlSB_lEEESJ_SK_NS4_8TiledMMAINS4_8MMA_AtomIJNS4_4SM904GMMA26MMA_64x128x16_F32F16F16_SSILNSO_5MajorE0ELSQ_0ELNSO_7ScaleInE1ELSR_1EEEEEENS4_6LayoutINS5_IJNSA_ILi2EEESB_SB_EEENS5_IJSB_NSA_ILi0EEESX_EEEEENS5_IJNS4_10UnderscoreES10_S10_EEEEENS4_13SM90_TMA_LOADENS4_14ComposedLayoutINS4_7SwizzleILi3ELi4ELi3EEENS4_18smem_ptr_flag_bitsILi16EEENSU_INS5_IJNSA_ILi8EEESH_EEENS5_IJSH_SB_EEEEEEEvNS4_8identityES13_S1D_vS1E_EENS_8epilogue10collective6detail29Sm90TmaWarpSpecializedAdapterINS1H_15DefaultEpilogueISJ_SK_SK_NS1G_6thread17LinearCombinationISJ_Li1EffLNS1L_9ScaleType4KindE0ELNS_15FloatRoundStyleE2ESJ_EENS1_15EpilogueDefaultEEEEEvvEEEEvNT_6ParamsE,"aw",@nobits
	.sectionflags	@""
	.align	16
	.zero		1024


//--------------------- .nv.shared.reserved.0     --------------------------
	.section	.nv.shared.reserved.0,"aw",@nobits
	.weak		__nv_reservedSMEM_offset_0_alias
	.size		__nv_reservedSMEM_offset_0_alias, 0, 0
	.other		__nv_reservedSMEM_offset_0_alias,@"STO_CUDA_RESERVED_SHARED STV_DEFAULT"
__nv_reservedSMEM_offset_0_alias:
	.zero		0


//--------------------- .nv.global                --------------------------
	.section	.nv.global,"aw",@nobits
.nv.global:
	.type		_ZN40_INTERNAL_669a1043_4_k_cu_4dfe72c2_255094cute1_E,@object
	.size		_ZN40_INTERNAL_669a1043_4_k_cu_4dfe72c2_255094cute1_E,(_ZN40_INTERNAL_669a1043_4_k_cu_4dfe72c2_255094cuda3std3__45__cpo6cbeginE - _ZN40_INTERNAL_669a1043_4_k_cu_4dfe72c2_255094cute1_E)
_ZN40_INTERNAL_669a1043_4_k_cu_4dfe72c2_255094cute1_E:
	.zero		1
	.type		_ZN40_INTERNAL_669a1043_4_k_cu_4dfe72c2_255094cuda3std3__45__cpo6cbeginE,@object
	.size		_ZN40_INTERNAL_669a1043_4_k_cu_4dfe72c2_255094cuda3std3__45__cpo6cbeginE,(_ZN40_INTERNAL_669a1043_4_k_cu_4dfe72c2_255094cuda3std3__48in_placeE - _ZN40_INTERNAL_669a1043_4_k_cu_4dfe72c2_255094cuda3std3__45__cpo6cbeginE)
_ZN40_INTERNAL_669a1043_4_k_cu_4dfe72c2_255094cuda3std3__45__cpo6cbeginE:
	.zero		1
	.type		_ZN40_INTERNAL_669a1043_4_k_cu_4dfe72c2_255094cuda3std3__48in_placeE,@object
	.size		_ZN40_INTERNAL_669a1043_4_k_cu_4dfe72c2_255094cuda3std3__48in_placeE,(_ZN40_INTERNAL_669a1043_4_k_cu_4dfe72c2_255094cuda3std6ranges3__45__cpo9iter_moveE - _ZN40_INTERNAL_669a1043_4_k_cu_4dfe72c2_255094cuda3std3__48in_placeE)
_ZN40_INTERNAL_669a1043_4_k_cu_4dfe72c2_255094cuda3std3__48in_placeE:
	.zero		1
	.type		_ZN40_INTERNAL_669a1043_4_k_cu_4dfe72c2_255094cuda3std6ranges3__45__cpo9iter_moveE,@object
	.size		_ZN40_INTERNAL_669a1043_4_k_cu_4dfe72c2_255094cuda3std6ranges3__45__cpo9iter_moveE,(_ZN40_INTERNAL_669a1043_4_k_cu_4dfe72c2_255094cuda3std3__45__cpo5beginE - _ZN40_INTERNAL_669a1043_4_k_cu_4dfe72c2_255094cuda3std6ranges3__45__cpo9iter_moveE)
_ZN40_INTERNAL_669a1043_4_k_cu_4dfe72c2_255094cuda3std6ranges3__45__cpo9iter_moveE:
	.zero		1
	.type		_ZN40_INTERNAL_669a1043_4_k_cu_4dfe72c2_255094cuda3std3__45__cpo5beginE,@object
	.size		_ZN40_INTERNAL_669a1043_4_k_cu_4dfe72c2_255094cuda3std3__45__cpo5beginE,(_ZN40_INTERNAL_669a1043_4_k_cu_4dfe72c2_255094cuda3std3__442_GLOBAL__N__669a1043_4_k_cu_4dfe72c2_255096ignoreE - _ZN40_INTERNAL_669a1043_4_k_cu_4dfe72c2_255094cuda3std3__45__cpo5beginE)
_ZN40_INTERNAL_669a1043_4_k_cu_4dfe72c2_255094cuda3std3__45__cpo5beginE:
	.zero		1
	.type		_ZN40_INTERNAL_669a1043_4_k_cu_4dfe72c2_255094cuda3std3__442_GLOBAL__N__669a1043_4_k_cu_4dfe72c2_255096ignoreE,@object
	.size		_ZN40_INTERNAL_669a1043_4_k_cu_4dfe72c2_255094cuda3std3__442_GLOBAL__N__669a1043_4_k_cu_4dfe72c2_255096ignoreE,(_ZN40_INTERNAL_669a1043_4_k_cu_4dfe72c2_255094cute7productE - _ZN40_INTERNAL_669a1043_4_k_cu_4dfe72c2_255094cuda3std3__442_GLOBAL__N__669a1043_4_k_cu_4dfe72c2_255096ignoreE)
_ZN40_INTERNAL_669a1043_4_k_cu_4dfe72c2_255094cuda3std3__442_GLOBAL__N__669a1043_4_k_cu_4dfe72c2_255096ignoreE:
	.zero		1
	.type		_ZN40_INTERNAL_669a1043_4_k_cu_4dfe72c2_255094cute7productE,@object
	.size		_ZN40_INTERNAL_669a1043_4_k_cu_4dfe72c2_255094cute7productE,(_ZN40_INTERNAL_669a1043_4_k_cu_4dfe72c2_255094cuda3std3__45__cpo3endE - _ZN40_INTERNAL_669a1043_4_k_cu_4dfe72c2_255094cute7productE)
_ZN40_INTERNAL_669a1043_4_k_cu_4dfe72c2_255094cute7productE:
	.zero		1
	.type		_ZN40_INTERNAL_669a1043_4_k_cu_4dfe72c2_255094cuda3std3__45__cpo3endE,@object
	.size		_ZN40_INTERNAL_669a1043_4_k_cu_4dfe72c2_255094cuda3std3__45__cpo3endE,(_ZN40_INTERNAL_669a1043_4_k_cu_4dfe72c2_255094cuda3std3__419piecewise_constructE - _ZN40_INTERNAL_669a1043_4_k_cu_4dfe72c2_255094cuda3std3__45__cpo3endE)
_ZN40_INTERNAL_669a1043_4_k_cu_4dfe72c2_255094cuda3std3__45__cpo3endE:
	.zero		1
	.type		_ZN40_INTERNAL_669a1043_4_k_cu_4dfe72c2_255094cuda3std3__419piecewise_constructE,@object
	.size		_ZN40_INTERNAL_669a1043_4_k_cu_4dfe72c2_255094cuda3std3__419piecewise_constructE,(_ZN40_INTERNAL_669a1043_4_k_cu_4dfe72c2_255094cuda3std3__45__cpo4cendE - _ZN40_INTERNAL_669a1043_4_k_cu_4dfe72c2_255094cuda3std3__419piecewise_constructE)
_ZN40_INTERNAL_669a1043_4_k_cu_4dfe72c2_255094cuda3std3__419piecewise_constructE:
	.zero		1
	.type		_ZN40_INTERNAL_669a1043_4_k_cu_4dfe72c2_255094cuda3std3__45__cpo4cendE,@object
	.size		_ZN40_INTERNAL_669a1043_4_k_cu_4dfe72c2_255094cuda3std3__45__cpo4cendE,(_ZN40_INTERNAL_669a1043_4_k_cu_4dfe72c2_255094cuda3std6ranges3__45__cpo4swapE - _ZN40_INTERNAL_669a1043_4_k_cu_4dfe72c2_255094cuda3std3__45__cpo4cendE)
_ZN40_INTERNAL_669a1043_4_k_cu_4dfe72c2_255094cuda3std3__45__cpo4cendE:
	.zero		1
	.type		_ZN40_INTERNAL_669a1043_4_k_cu_4dfe72c2_255094cuda3std6ranges3__45__cpo4swapE,@object
	.size		_ZN40_INTERNAL_669a1043_4_k_cu_4dfe72c2_255094cuda3std6ranges3__45__cpo4swapE,(.L_8 - _ZN40_INTERNAL_669a1043_4_k_cu_4dfe72c2_255094cuda3std6ranges3__45__cpo4swapE)
_ZN40_INTERNAL_669a1043_4_k_cu_4dfe72c2_255094cuda3std6ranges3__45__cpo4swapE:
	.zero		1
.L_8:


//--------------------- .nv.constant0._ZN7cutlass13device_kernelINS_4gemm6kernel13GemmUniversalIN4cute5tupleIJiiiiEEENS1_10collective13CollectiveMmaINS1_34MainloopSm90TmaGmmaWarpSpecializedILi4ENS5_IJNS4_1CILi1EEESB_SB_EEENS1_35KernelTmaWarpSpecializedCooperativeEEENS5_IJNSA_ILi256EEENSA_ILi128EEENSA_ILi64EEEEEENS_6half_tENS5_IJlSB_lEEESJ_SK_NS4_8TiledMMAINS4_8MMA_AtomIJNS4_4SM904GMMA26MMA_64x128x16_F32F16F16_SSILNSO_5MajorE0ELSQ_0ELNSO_7ScaleInE1ELSR_1EEEEEENS4_6LayoutINS5_IJNSA_ILi2EEESB_SB_EEENS5_IJSB_NSA_ILi0EEESX_EEEEENS5_IJNS4_10UnderscoreES10_S10_EEEEENS4_13SM90_TMA_LOADENS4_14ComposedLayoutINS4_7SwizzleILi3ELi4ELi3EEENS4_18smem_ptr_flag_bitsILi16EEENSU_INS5_IJNSA_ILi8EEESH_EEENS5_IJSH_SB_EEEEEEEvNS4_8identityES13_S1D_vS1E_EENS_8epilogue10collective6detail29Sm90TmaWarpSpecializedAdapterINS1H_15DefaultEpilogueISJ_SK_SK_NS1G_6thread17LinearCombinationISJ_Li1EffLNS1L_9ScaleType4KindE0ELNS_15FloatRoundStyleE2ESJ_EENS1_15EpilogueDefaultEEEEEvvEEEEvNT_6ParamsE --------------------------
	.section	.nv.constant0._ZN7cutlass13device_kernelINS_4gemm6kernel13GemmUniversalIN4cute5tupleIJiiiiEEENS1_10collective13CollectiveMmaINS1_34MainloopSm90TmaGmmaWarpSpecializedILi4ENS5_IJNS4_1CILi1EEESB_SB_EEENS1_35KernelTmaWarpSpecializedCooperativeEEENS5_IJNSA_ILi256EEENSA_ILi128EEENSA_ILi64EEEEEENS_6half_tENS5_IJlSB_lEEESJ_SK_NS4_8TiledMMAINS4_8MMA_AtomIJNS4_4SM904GMMA26MMA_64x128x16_F32F16F16_SSILNSO_5MajorE0ELSQ_0ELNSO_7ScaleInE1ELSR_1EEEEEENS4_6LayoutINS5_IJNSA_ILi2EEESB_SB_EEENS5_IJSB_NSA_ILi0EEESX_EEEEENS5_IJNS4_10UnderscoreES10_S10_EEEEENS4_13SM90_TMA_LOADENS4_14ComposedLayoutINS4_7SwizzleILi3ELi4ELi3EEENS4_18smem_ptr_flag_bitsILi16EEENSU_INS5_IJNSA_ILi8EEESH_EEENS5_IJSH_SB_EEEEEEEvNS4_8identityES13_S1D_vS1E_EENS_8epilogue10collective6detail29Sm90TmaWarpSpecializedAdapterINS1H_15DefaultEpilogueISJ_SK_SK_NS1G_6thread17LinearCombinationISJ_Li1EffLNS1L_9ScaleType4KindE0ELNS_15FloatRoundStyleE2ESJ_EENS1_15EpilogueDefaultEEEEEvvEEEEvNT_6ParamsE,"a",@progbits
	.sectionflags	@""
	.align	4
.nv.constant0._ZN7cutlass13device_kernelINS_4gemm6kernel13GemmUniversalIN4cute5tupleIJiiiiEEENS1_10collective13CollectiveMmaINS1_34MainloopSm90TmaGmmaWarpSpecializedILi4ENS5_IJNS4_1CILi1EEESB_SB_EEENS1_35KernelTmaWarpSpecializedCooperativeEEENS5_IJNSA_ILi256EEENSA_ILi128EEENSA_ILi64EEEEEENS_6half_tENS5_IJlSB_lEEESJ_SK_NS4_8TiledMMAINS4_8MMA_AtomIJNS4_4SM904GMMA26MMA_64x128x16_F32F16F16_SSILNSO_5MajorE0ELSQ_0ELNSO_7ScaleInE1ELSR_1EEEEEENS4_6LayoutINS5_IJNSA_ILi2EEESB_SB_EEENS5_IJSB_NSA_ILi0EEESX_EEEEENS5_IJNS4_10UnderscoreES10_S10_EEEEENS4_13SM90_TMA_LOADENS4_14ComposedLayoutINS4_7SwizzleILi3ELi4ELi3EEENS4_18smem_ptr_flag_bitsILi16EEENSU_INS5_IJNSA_ILi8EEESH_EEENS5_IJSH_SB_EEEEEEEvNS4_8identityES13_S1D_vS1E_EENS_8epilogue10collective6detail29Sm90TmaWarpSpecializedAdapterINS1H_15DefaultEpilogueISJ_SK_SK_NS1G_6thread17LinearCombinationISJ_Li1EffLNS1L_9ScaleType4KindE0ELNS_15FloatRoundStyleE2ESJ_EENS1_15EpilogueDefaultEEEEEvvEEEEvNT_6ParamsE:
	.zero		1664


//--------------------- SYMBOLS --------------------------

	.type		.nv.reservedSmem.offset0,@object
	.size		.nv.reservedSmem.offset0,0x4
	.type		__assertfail,@function
